//
// Generated by NVIDIA NVVM Compiler
//
// Compiler Build ID: CL-36424714
// Cuda compilation tools, release 13.0, V13.0.88
// Based on NVVM 20.0.0
//

.version 9.0
.target sm_100
.address_size 64

	// .globl	_Z11kernel__1_1PdS_S_iiiiiiiiiiiiii
// _ZZ11kernel__1_1PdS_S_iiiiiiiiiiiiiiE4sm_a has been demoted
// _ZZ11kernel__1_1PdS_S_iiiiiiiiiiiiiiE4sm_b has been demoted
// _ZZ11kernel__2_1PdS_S_iiiiiiiiiiiiiiE4sm_a has been demoted
// _ZZ11kernel__2_1PdS_S_iiiiiiiiiiiiiiE4sm_b has been demoted
// _ZZ11kernel__3_1PdS_S_iiiiiiiiiiiiiiE4sm_a has been demoted
// _ZZ11kernel__3_1PdS_S_iiiiiiiiiiiiiiE4sm_b has been demoted
// _ZZ11kernel__4_1PdS_S_iiiiiiiiiiiiiiE4sm_a has been demoted
// _ZZ11kernel__4_1PdS_S_iiiiiiiiiiiiiiE4sm_b has been demoted

.visible .entry _Z11kernel__1_1PdS_S_iiiiiiiiiiiiii(
	.param .u64 .ptr .align 1 _Z11kernel__1_1PdS_S_iiiiiiiiiiiiii_param_0,
	.param .u64 .ptr .align 1 _Z11kernel__1_1PdS_S_iiiiiiiiiiiiii_param_1,
	.param .u64 .ptr .align 1 _Z11kernel__1_1PdS_S_iiiiiiiiiiiiii_param_2,
	.param .u32 _Z11kernel__1_1PdS_S_iiiiiiiiiiiiii_param_3,
	.param .u32 _Z11kernel__1_1PdS_S_iiiiiiiiiiiiii_param_4,
	.param .u32 _Z11kernel__1_1PdS_S_iiiiiiiiiiiiii_param_5,
	.param .u32 _Z11kernel__1_1PdS_S_iiiiiiiiiiiiii_param_6,
	.param .u32 _Z11kernel__1_1PdS_S_iiiiiiiiiiiiii_param_7,
	.param .u32 _Z11kernel__1_1PdS_S_iiiiiiiiiiiiii_param_8,
	.param .u32 _Z11kernel__1_1PdS_S_iiiiiiiiiiiiii_param_9,
	.param .u32 _Z11kernel__1_1PdS_S_iiiiiiiiiiiiii_param_10,
	.param .u32 _Z11kernel__1_1PdS_S_iiiiiiiiiiiiii_param_11,
	.param .u32 _Z11kernel__1_1PdS_S_iiiiiiiiiiiiii_param_12,
	.param .u32 _Z11kernel__1_1PdS_S_iiiiiiiiiiiiii_param_13,
	.param .u32 _Z11kernel__1_1PdS_S_iiiiiiiiiiiiii_param_14,
	.param .u32 _Z11kernel__1_1PdS_S_iiiiiiiiiiiiii_param_15,
	.param .u32 _Z11kernel__1_1PdS_S_iiiiiiiiiiiiii_param_16
)
{
	.reg .pred 	%p<4>;
	.reg .b32 	%r<97>;
	.reg .b64 	%rd<73>;
	.reg .b64 	%fd<279>;
	// demoted variable
	.shared .align 8 .b8 _ZZ11kernel__1_1PdS_S_iiiiiiiiiiiiiiE4sm_a[12288];
	// demoted variable
	.shared .align 8 .b8 _ZZ11kernel__1_1PdS_S_iiiiiiiiiiiiiiE4sm_b[12288];
	ld.param.u32 	%r16, [_Z11kernel__1_1PdS_S_iiiiiiiiiiiiii_param_3];
	ld.param.u32 	%r23, [_Z11kernel__1_1PdS_S_iiiiiiiiiiiiii_param_4];
	ld.param.u32 	%r17, [_Z11kernel__1_1PdS_S_iiiiiiiiiiiiii_param_5];
	ld.param.u32 	%r18, [_Z11kernel__1_1PdS_S_iiiiiiiiiiiiii_param_7];
	ld.param.u32 	%r24, [_Z11kernel__1_1PdS_S_iiiiiiiiiiiiii_param_8];
	ld.param.u32 	%r25, [_Z11kernel__1_1PdS_S_iiiiiiiiiiiiii_param_9];
	ld.param.u32 	%r26, [_Z11kernel__1_1PdS_S_iiiiiiiiiiiiii_param_10];
	ld.param.u32 	%r22, [_Z11kernel__1_1PdS_S_iiiiiiiiiiiiii_param_16];
	mov.u32 	%r27, %tid.x;
	mov.u32 	%r28, %tid.y;
	mov.u32 	%r29, %ctaid.x;
	mul.lo.s32 	%r30, %r25, %r24;
	mul.lo.s32 	%r31, %r30, %r26;
	div.u32 	%r32, %r29, %r31;
	mul.lo.s32 	%r33, %r32, %r31;
	sub.s32 	%r34, %r29, %r33;
	div.s32 	%r35, %r34, %r30;
	mul.lo.s32 	%r36, %r35, %r30;
	sub.s32 	%r37, %r34, %r36;
	div.s32 	%r38, %r37, %r24;
	mul.lo.s32 	%r39, %r38, %r24;
	sub.s32 	%r40, %r37, %r39;
	shl.b32 	%r41, %r40, 4;
	add.s32 	%r1, %r41, %r27;
	mul.lo.s32 	%r2, %r38, 6;
	shl.b32 	%r42, %r35, 4;
	add.s32 	%r43, %r42, %r28;
	mul.lo.s32 	%r44, %r32, %r17;
	mad.lo.s32 	%r3, %r44, 6, %r43;
	mad.lo.s32 	%r45, %r3, %r23, %r2;
	mul.lo.s32 	%r4, %r45, %r16;
	setp.lt.s32 	%p1, %r22, 1;
	mov.f64 	%fd207, 0d0000000000000000;
	mov.f64 	%fd208, %fd207;
	mov.f64 	%fd209, %fd207;
	mov.f64 	%fd210, %fd207;
	mov.f64 	%fd211, %fd207;
	mov.f64 	%fd212, %fd207;
	mov.f64 	%fd213, %fd207;
	mov.f64 	%fd214, %fd207;
	mov.f64 	%fd215, %fd207;
	mov.f64 	%fd216, %fd207;
	mov.f64 	%fd217, %fd207;
	mov.f64 	%fd218, %fd207;
	mov.f64 	%fd219, %fd207;
	mov.f64 	%fd220, %fd207;
	mov.f64 	%fd221, %fd207;
	mov.f64 	%fd222, %fd207;
	mov.f64 	%fd223, %fd207;
	mov.f64 	%fd224, %fd207;
	mov.f64 	%fd225, %fd207;
	mov.f64 	%fd226, %fd207;
	mov.f64 	%fd227, %fd207;
	mov.f64 	%fd228, %fd207;
	mov.f64 	%fd229, %fd207;
	mov.f64 	%fd230, %fd207;
	mov.f64 	%fd231, %fd207;
	mov.f64 	%fd232, %fd207;
	mov.f64 	%fd233, %fd207;
	mov.f64 	%fd234, %fd207;
	mov.f64 	%fd235, %fd207;
	mov.f64 	%fd236, %fd207;
	mov.f64 	%fd237, %fd207;
	mov.f64 	%fd238, %fd207;
	mov.f64 	%fd239, %fd207;
	mov.f64 	%fd240, %fd207;
	mov.f64 	%fd241, %fd207;
	mov.f64 	%fd242, %fd207;
	@%p1 bra 	$L__BB0_5;
	ld.param.u32 	%r89, [_Z11kernel__1_1PdS_S_iiiiiiiiiiiiii_param_3];
	mul.lo.s32 	%r5, %r2, %r89;
	mul.lo.s32 	%r6, %r3, %r18;
	add.s32 	%r47, %r3, %r17;
	mul.lo.s32 	%r7, %r47, %r18;
	add.s32 	%r48, %r47, %r17;
	mul.lo.s32 	%r8, %r48, %r18;
	add.s32 	%r49, %r48, %r17;
	mul.lo.s32 	%r9, %r49, %r18;
	add.s32 	%r50, %r49, %r17;
	mul.lo.s32 	%r10, %r50, %r18;
	add.s32 	%r51, %r50, %r17;
	mul.lo.s32 	%r11, %r51, %r18;
	mov.b32 	%r95, 0;
	mov.f64 	%fd207, 0d0000000000000000;
$L__BB0_2:
	.pragma "nounroll";
	ld.param.u32 	%r91, [_Z11kernel__1_1PdS_S_iiiiiiiiiiiiii_param_12];
	ld.param.u32 	%r90, [_Z11kernel__1_1PdS_S_iiiiiiiiiiiiii_param_3];
	ld.param.u64 	%rd72, [_Z11kernel__1_1PdS_S_iiiiiiiiiiiiii_param_2];
	ld.param.u64 	%rd71, [_Z11kernel__1_1PdS_S_iiiiiiiiiiiiii_param_1];
	mov.u32 	%r53, %tid.y;
	add.s32 	%r54, %r95, %r53;
	mad.lo.s32 	%r55, %r54, %r91, %r1;
	add.s32 	%r56, %r55, %r5;
	cvta.to.global.u64 	%rd4, %rd71;
	mul.wide.u32 	%rd5, %r56, 8;
	add.s64 	%rd6, %rd4, %rd5;
	ld.global.f64 	%fd147, [%rd6];
	mov.u32 	%r57, _ZZ11kernel__1_1PdS_S_iiiiiiiiiiiiiiE4sm_a;
	mad.lo.s32 	%r58, %r53, 768, %r57;
	mov.u32 	%r59, %tid.x;
	shl.b32 	%r60, %r59, 3;
	add.s32 	%r61, %r58, %r60;
	st.shared.f64 	[%r61], %fd147;
	add.s32 	%r62, %r56, %r90;
	mul.wide.u32 	%rd7, %r62, 8;
	add.s64 	%rd8, %rd4, %rd7;
	ld.global.f64 	%fd148, [%rd8];
	st.shared.f64 	[%r61+128], %fd148;
	add.s32 	%r63, %r62, %r90;
	mul.wide.u32 	%rd9, %r63, 8;
	add.s64 	%rd10, %rd4, %rd9;
	ld.global.f64 	%fd149, [%rd10];
	st.shared.f64 	[%r61+256], %fd149;
	add.s32 	%r64, %r63, %r90;
	mul.wide.u32 	%rd11, %r64, 8;
	add.s64 	%rd12, %rd4, %rd11;
	ld.global.f64 	%fd150, [%rd12];
	st.shared.f64 	[%r61+384], %fd150;
	add.s32 	%r65, %r64, %r90;
	mul.wide.u32 	%rd13, %r65, 8;
	add.s64 	%rd14, %rd4, %rd13;
	ld.global.f64 	%fd151, [%rd14];
	st.shared.f64 	[%r61+512], %fd151;
	add.s32 	%r66, %r65, %r90;
	mul.wide.u32 	%rd15, %r66, 8;
	add.s64 	%rd16, %rd4, %rd15;
	ld.global.f64 	%fd152, [%rd16];
	st.shared.f64 	[%r61+640], %fd152;
	add.s32 	%r67, %r95, %r59;
	add.s32 	%r68, %r67, %r6;
	cvta.to.global.u64 	%rd17, %rd72;
	mul.wide.u32 	%rd18, %r68, 8;
	add.s64 	%rd19, %rd17, %rd18;
	ld.global.f64 	%fd153, [%rd19];
	mov.u32 	%r69, _ZZ11kernel__1_1PdS_S_iiiiiiiiiiiiiiE4sm_b;
	mad.lo.s32 	%r70, %r59, 768, %r69;
	shl.b32 	%r71, %r53, 3;
	add.s32 	%r72, %r70, %r71;
	st.shared.f64 	[%r72], %fd153;
	add.s32 	%r73, %r67, %r7;
	mul.wide.u32 	%rd20, %r73, 8;
	add.s64 	%rd21, %rd17, %rd20;
	ld.global.f64 	%fd154, [%rd21];
	st.shared.f64 	[%r72+128], %fd154;
	add.s32 	%r74, %r67, %r8;
	mul.wide.u32 	%rd22, %r74, 8;
	add.s64 	%rd23, %rd17, %rd22;
	ld.global.f64 	%fd155, [%rd23];
	st.shared.f64 	[%r72+256], %fd155;
	add.s32 	%r75, %r67, %r9;
	mul.wide.u32 	%rd24, %r75, 8;
	add.s64 	%rd25, %rd17, %rd24;
	ld.global.f64 	%fd156, [%rd25];
	st.shared.f64 	[%r72+384], %fd156;
	add.s32 	%r76, %r67, %r10;
	mul.wide.u32 	%rd26, %r76, 8;
	add.s64 	%rd27, %rd17, %rd26;
	ld.global.f64 	%fd157, [%rd27];
	st.shared.f64 	[%r72+512], %fd157;
	add.s32 	%r77, %r67, %r11;
	mul.wide.u32 	%rd28, %r77, 8;
	add.s64 	%rd29, %rd17, %rd28;
	ld.global.f64 	%fd158, [%rd29];
	st.shared.f64 	[%r72+640], %fd158;
	bar.sync 	0;
	mov.b32 	%r96, 384;
$L__BB0_3:
	mov.u32 	%r78, %tid.y;
	shl.b32 	%r79, %r78, 3;
	mov.u32 	%r80, _ZZ11kernel__1_1PdS_S_iiiiiiiiiiiiiiE4sm_b;
	add.s32 	%r81, %r80, %r79;
	add.s32 	%r82, %r81, %r96;
	ld.shared.f64 	%fd159, [%r82+256];
	ld.shared.f64 	%fd160, [%r82+128];
	ld.shared.f64 	%fd161, [%r82];
	ld.shared.f64 	%fd162, [%r82+-128];
	ld.shared.f64 	%fd163, [%r82+-256];
	ld.shared.f64 	%fd164, [%r82+-384];
	mov.u32 	%r83, %tid.x;
	shl.b32 	%r84, %r83, 3;
	mov.u32 	%r85, _ZZ11kernel__1_1PdS_S_iiiiiiiiiiiiiiE4sm_a;
	add.s32 	%r86, %r85, %r84;
	add.s32 	%r87, %r86, %r96;
	ld.shared.f64 	%fd165, [%r87+-384];
	fma.rn.f64 	%fd242, %fd164, %fd165, %fd242;
	fma.rn.f64 	%fd236, %fd163, %fd165, %fd236;
	fma.rn.f64 	%fd230, %fd162, %fd165, %fd230;
	fma.rn.f64 	%fd224, %fd161, %fd165, %fd224;
	fma.rn.f64 	%fd218, %fd160, %fd165, %fd218;
	fma.rn.f64 	%fd212, %fd159, %fd165, %fd212;
	ld.shared.f64 	%fd166, [%r87+-256];
	fma.rn.f64 	%fd241, %fd164, %fd166, %fd241;
	fma.rn.f64 	%fd235, %fd163, %fd166, %fd235;
	fma.rn.f64 	%fd229, %fd162, %fd166, %fd229;
	fma.rn.f64 	%fd223, %fd161, %fd166, %fd223;
	fma.rn.f64 	%fd217, %fd160, %fd166, %fd217;
	fma.rn.f64 	%fd211, %fd159, %fd166, %fd211;
	ld.shared.f64 	%fd167, [%r87+-128];
	fma.rn.f64 	%fd240, %fd164, %fd167, %fd240;
	fma.rn.f64 	%fd234, %fd163, %fd167, %fd234;
	fma.rn.f64 	%fd228, %fd162, %fd167, %fd228;
	fma.rn.f64 	%fd222, %fd161, %fd167, %fd222;
	fma.rn.f64 	%fd216, %fd160, %fd167, %fd216;
	fma.rn.f64 	%fd210, %fd159, %fd167, %fd210;
	ld.shared.f64 	%fd168, [%r87];
	fma.rn.f64 	%fd239, %fd164, %fd168, %fd239;
	fma.rn.f64 	%fd233, %fd163, %fd168, %fd233;
	fma.rn.f64 	%fd227, %fd162, %fd168, %fd227;
	fma.rn.f64 	%fd221, %fd161, %fd168, %fd221;
	fma.rn.f64 	%fd215, %fd160, %fd168, %fd215;
	fma.rn.f64 	%fd209, %fd159, %fd168, %fd209;
	ld.shared.f64 	%fd169, [%r87+128];
	fma.rn.f64 	%fd238, %fd164, %fd169, %fd238;
	fma.rn.f64 	%fd232, %fd163, %fd169, %fd232;
	fma.rn.f64 	%fd226, %fd162, %fd169, %fd226;
	fma.rn.f64 	%fd220, %fd161, %fd169, %fd220;
	fma.rn.f64 	%fd214, %fd160, %fd169, %fd214;
	fma.rn.f64 	%fd208, %fd159, %fd169, %fd208;
	ld.shared.f64 	%fd170, [%r87+256];
	fma.rn.f64 	%fd237, %fd164, %fd170, %fd237;
	fma.rn.f64 	%fd231, %fd163, %fd170, %fd231;
	fma.rn.f64 	%fd225, %fd162, %fd170, %fd225;
	fma.rn.f64 	%fd219, %fd161, %fd170, %fd219;
	fma.rn.f64 	%fd213, %fd160, %fd170, %fd213;
	fma.rn.f64 	%fd207, %fd159, %fd170, %fd207;
	add.s32 	%r96, %r96, 768;
	setp.ne.s32 	%p2, %r96, 12672;
	@%p2 bra 	$L__BB0_3;
	ld.param.u32 	%r94, [_Z11kernel__1_1PdS_S_iiiiiiiiiiiiii_param_16];
	bar.sync 	0;
	add.s32 	%r95, %r95, 16;
	setp.lt.s32 	%p3, %r95, %r94;
	@%p3 bra 	$L__BB0_2;
$L__BB0_5:
	ld.param.u32 	%r93, [_Z11kernel__1_1PdS_S_iiiiiiiiiiiiii_param_15];
	ld.param.u32 	%r92, [_Z11kernel__1_1PdS_S_iiiiiiiiiiiiii_param_14];
	ld.param.u64 	%rd70, [_Z11kernel__1_1PdS_S_iiiiiiiiiiiiii_param_0];
	cvta.to.global.u64 	%rd30, %rd70;
	add.s32 	%r88, %r4, %r1;
	mul.wide.s32 	%rd31, %r88, 8;
	add.s64 	%rd32, %rd30, %rd31;
	st.global.f64 	[%rd32], %fd242;
	mul.wide.s32 	%rd33, %r92, 8;
	add.s64 	%rd34, %rd32, %rd33;
	st.global.f64 	[%rd34], %fd241;
	add.s64 	%rd35, %rd34, %rd33;
	st.global.f64 	[%rd35], %fd240;
	add.s64 	%rd36, %rd35, %rd33;
	st.global.f64 	[%rd36], %fd239;
	add.s64 	%rd37, %rd36, %rd33;
	st.global.f64 	[%rd37], %fd238;
	add.s64 	%rd38, %rd37, %rd33;
	st.global.f64 	[%rd38], %fd237;
	mul.wide.s32 	%rd39, %r93, 8;
	add.s64 	%rd40, %rd32, %rd39;
	st.global.f64 	[%rd40], %fd236;
	add.s64 	%rd41, %rd40, %rd33;
	st.global.f64 	[%rd41], %fd235;
	add.s64 	%rd42, %rd41, %rd33;
	st.global.f64 	[%rd42], %fd234;
	add.s64 	%rd43, %rd42, %rd33;
	st.global.f64 	[%rd43], %fd233;
	add.s64 	%rd44, %rd43, %rd33;
	st.global.f64 	[%rd44], %fd232;
	add.s64 	%rd45, %rd44, %rd33;
	st.global.f64 	[%rd45], %fd231;
	add.s64 	%rd46, %rd40, %rd39;
	st.global.f64 	[%rd46], %fd230;
	add.s64 	%rd47, %rd46, %rd33;
	st.global.f64 	[%rd47], %fd229;
	add.s64 	%rd48, %rd47, %rd33;
	st.global.f64 	[%rd48], %fd228;
	add.s64 	%rd49, %rd48, %rd33;
	st.global.f64 	[%rd49], %fd227;
	add.s64 	%rd50, %rd49, %rd33;
	st.global.f64 	[%rd50], %fd226;
	add.s64 	%rd51, %rd50, %rd33;
	st.global.f64 	[%rd51], %fd225;
	add.s64 	%rd52, %rd46, %rd39;
	st.global.f64 	[%rd52], %fd224;
	add.s64 	%rd53, %rd52, %rd33;
	st.global.f64 	[%rd53], %fd223;
	add.s64 	%rd54, %rd53, %rd33;
	st.global.f64 	[%rd54], %fd222;
	add.s64 	%rd55, %rd54, %rd33;
	st.global.f64 	[%rd55], %fd221;
	add.s64 	%rd56, %rd55, %rd33;
	st.global.f64 	[%rd56], %fd220;
	add.s64 	%rd57, %rd56, %rd33;
	st.global.f64 	[%rd57], %fd219;
	add.s64 	%rd58, %rd52, %rd39;
	st.global.f64 	[%rd58], %fd218;
	add.s64 	%rd59, %rd58, %rd33;
	st.global.f64 	[%rd59], %fd217;
	add.s64 	%rd60, %rd59, %rd33;
	st.global.f64 	[%rd60], %fd216;
	add.s64 	%rd61, %rd60, %rd33;
	st.global.f64 	[%rd61], %fd215;
	add.s64 	%rd62, %rd61, %rd33;
	st.global.f64 	[%rd62], %fd214;
	add.s64 	%rd63, %rd62, %rd33;
	st.global.f64 	[%rd63], %fd213;
	add.s64 	%rd64, %rd58, %rd39;
	st.global.f64 	[%rd64], %fd212;
	add.s64 	%rd65, %rd64, %rd33;
	st.global.f64 	[%rd65], %fd211;
	add.s64 	%rd66, %rd65, %rd33;
	st.global.f64 	[%rd66], %fd210;
	add.s64 	%rd67, %rd66, %rd33;
	st.global.f64 	[%rd67], %fd209;
	add.s64 	%rd68, %rd67, %rd33;
	st.global.f64 	[%rd68], %fd208;
	add.s64 	%rd69, %rd68, %rd33;
	st.global.f64 	[%rd69], %fd207;
	ret;

}
	// .globl	_Z11kernel__2_1PdS_S_iiiiiiiiiiiiii
.visible .entry _Z11kernel__2_1PdS_S_iiiiiiiiiiiiii(
	.param .u64 .ptr .align 1 _Z11kernel__2_1PdS_S_iiiiiiiiiiiiii_param_0,
	.param .u64 .ptr .align 1 _Z11kernel__2_1PdS_S_iiiiiiiiiiiiii_param_1,
	.param .u64 .ptr .align 1 _Z11kernel__2_1PdS_S_iiiiiiiiiiiiii_param_2,
	.param .u32 _Z11kernel__2_1PdS_S_iiiiiiiiiiiiii_param_3,
	.param .u32 _Z11kernel__2_1PdS_S_iiiiiiiiiiiiii_param_4,
	.param .u32 _Z11kernel__2_1PdS_S_iiiiiiiiiiiiii_param_5,
	.param .u32 _Z11kernel__2_1PdS_S_iiiiiiiiiiiiii_param_6,
	.param .u32 _Z11kernel__2_1PdS_S_iiiiiiiiiiiiii_param_7,
	.param .u32 _Z11kernel__2_1PdS_S_iiiiiiiiiiiiii_param_8,
	.param .u32 _Z11kernel__2_1PdS_S_iiiiiiiiiiiiii_param_9,
	.param .u32 _Z11kernel__2_1PdS_S_iiiiiiiiiiiiii_param_10,
	.param .u32 _Z11kernel__2_1PdS_S_iiiiiiiiiiiiii_param_11,
	.param .u32 _Z11kernel__2_1PdS_S_iiiiiiiiiiiiii_param_12,
	.param .u32 _Z11kernel__2_1PdS_S_iiiiiiiiiiiiii_param_13,
	.param .u32 _Z11kernel__2_1PdS_S_iiiiiiiiiiiiii_param_14,
	.param .u32 _Z11kernel__2_1PdS_S_iiiiiiiiiiiiii_param_15,
	.param .u32 _Z11kernel__2_1PdS_S_iiiiiiiiiiiiii_param_16
)
{
	.reg .pred 	%p<8>;
	.reg .b32 	%r<116>;
	.reg .b64 	%rd<73>;
	.reg .b64 	%fd<351>;
	// demoted variable
	.shared .align 8 .b8 _ZZ11kernel__2_1PdS_S_iiiiiiiiiiiiiiE4sm_a[12288];
	// demoted variable
	.shared .align 8 .b8 _ZZ11kernel__2_1PdS_S_iiiiiiiiiiiiiiE4sm_b[12288];
	ld.param.u32 	%r25, [_Z11kernel__2_1PdS_S_iiiiiiiiiiiiii_param_3];
	ld.param.u32 	%r32, [_Z11kernel__2_1PdS_S_iiiiiiiiiiiiii_param_4];
	ld.param.u32 	%r26, [_Z11kernel__2_1PdS_S_iiiiiiiiiiiiii_param_5];
	ld.param.u32 	%r27, [_Z11kernel__2_1PdS_S_iiiiiiiiiiiiii_param_7];
	ld.param.u32 	%r33, [_Z11kernel__2_1PdS_S_iiiiiiiiiiiiii_param_8];
	ld.param.u32 	%r34, [_Z11kernel__2_1PdS_S_iiiiiiiiiiiiii_param_9];
	ld.param.u32 	%r35, [_Z11kernel__2_1PdS_S_iiiiiiiiiiiiii_param_10];
	ld.param.u32 	%r31, [_Z11kernel__2_1PdS_S_iiiiiiiiiiiiii_param_16];
	mov.u32 	%r36, %tid.x;
	mov.u32 	%r37, %tid.y;
	mov.u32 	%r38, %ctaid.x;
	mul.lo.s32 	%r39, %r34, %r33;
	mul.lo.s32 	%r40, %r39, %r35;
	div.u32 	%r41, %r38, %r40;
	mul.lo.s32 	%r42, %r41, %r40;
	sub.s32 	%r43, %r38, %r42;
	div.s32 	%r44, %r43, %r39;
	mul.lo.s32 	%r45, %r44, %r39;
	sub.s32 	%r46, %r43, %r45;
	div.s32 	%r47, %r46, %r33;
	mul.lo.s32 	%r48, %r47, %r33;
	sub.s32 	%r49, %r46, %r48;
	shl.b32 	%r50, %r49, 4;
	add.s32 	%r1, %r50, %r36;
	mul.lo.s32 	%r2, %r47, 6;
	shl.b32 	%r51, %r44, 4;
	add.s32 	%r52, %r51, %r37;
	mul.lo.s32 	%r53, %r41, %r26;
	mad.lo.s32 	%r3, %r53, 6, %r52;
	mad.lo.s32 	%r54, %r3, %r32, %r2;
	mul.lo.s32 	%r4, %r54, %r25;
	setp.lt.s32 	%p1, %r31, 1;
	mov.f64 	%fd279, 0d0000000000000000;
	mov.f64 	%fd280, %fd279;
	mov.f64 	%fd281, %fd279;
	mov.f64 	%fd282, %fd279;
	mov.f64 	%fd283, %fd279;
	mov.f64 	%fd284, %fd279;
	mov.f64 	%fd285, %fd279;
	mov.f64 	%fd286, %fd279;
	mov.f64 	%fd287, %fd279;
	mov.f64 	%fd288, %fd279;
	mov.f64 	%fd289, %fd279;
	mov.f64 	%fd290, %fd279;
	mov.f64 	%fd291, %fd279;
	mov.f64 	%fd292, %fd279;
	mov.f64 	%fd293, %fd279;
	mov.f64 	%fd294, %fd279;
	mov.f64 	%fd295, %fd279;
	mov.f64 	%fd296, %fd279;
	mov.f64 	%fd297, %fd279;
	mov.f64 	%fd298, %fd279;
	mov.f64 	%fd299, %fd279;
	mov.f64 	%fd300, %fd279;
	mov.f64 	%fd301, %fd279;
	mov.f64 	%fd302, %fd279;
	mov.f64 	%fd303, %fd279;
	mov.f64 	%fd304, %fd279;
	mov.f64 	%fd305, %fd279;
	mov.f64 	%fd306, %fd279;
	mov.f64 	%fd307, %fd279;
	mov.f64 	%fd308, %fd279;
	mov.f64 	%fd309, %fd279;
	mov.f64 	%fd310, %fd279;
	mov.f64 	%fd311, %fd279;
	mov.f64 	%fd312, %fd279;
	mov.f64 	%fd313, %fd279;
	mov.f64 	%fd314, %fd279;
	@%p1 bra 	$L__BB1_10;
	ld.param.u32 	%r104, [_Z11kernel__2_1PdS_S_iiiiiiiiiiiiii_param_3];
	mul.lo.s32 	%r5, %r2, %r104;
	mul.lo.s32 	%r6, %r3, %r27;
	add.s32 	%r56, %r3, %r26;
	mul.lo.s32 	%r7, %r56, %r27;
	add.s32 	%r57, %r56, %r26;
	mul.lo.s32 	%r8, %r57, %r27;
	add.s32 	%r58, %r57, %r26;
	mul.lo.s32 	%r9, %r58, %r27;
	add.s32 	%r59, %r58, %r26;
	mul.lo.s32 	%r10, %r59, %r27;
	add.s32 	%r60, %r59, %r26;
	mul.lo.s32 	%r11, %r60, %r27;
	mov.b32 	%r111, 0;
	mov.f64 	%fd279, 0d0000000000000000;
	mov.u32 	%r112, %r111;
$L__BB1_2:
	.pragma "nounroll";
	ld.param.u32 	%r109, [_Z11kernel__2_1PdS_S_iiiiiiiiiiiiii_param_16];
	add.s32 	%r14, %r111, 16;
	sub.s32 	%r61, %r14, %r109;
	setp.gt.s32 	%p2, %r61, 0;
	selp.b32 	%r112, %r61, %r112, %p2;
	sub.s32 	%r62, 16, %r112;
	mov.u32 	%r63, %tid.y;
	setp.ge.u32 	%p3, %r63, %r62;
	@%p3 bra 	$L__BB1_4;
	ld.param.u32 	%r106, [_Z11kernel__2_1PdS_S_iiiiiiiiiiiiii_param_12];
	ld.param.u32 	%r105, [_Z11kernel__2_1PdS_S_iiiiiiiiiiiiii_param_3];
	ld.param.u64 	%rd71, [_Z11kernel__2_1PdS_S_iiiiiiiiiiiiii_param_1];
	mov.u32 	%r64, %tid.y;
	add.s32 	%r65, %r111, %r64;
	mad.lo.s32 	%r66, %r65, %r106, %r1;
	add.s32 	%r67, %r66, %r5;
	cvta.to.global.u64 	%rd4, %rd71;
	mul.wide.u32 	%rd5, %r67, 8;
	add.s64 	%rd6, %rd4, %rd5;
	ld.global.f64 	%fd183, [%rd6];
	mov.u32 	%r68, _ZZ11kernel__2_1PdS_S_iiiiiiiiiiiiiiE4sm_a;
	mad.lo.s32 	%r69, %r64, 768, %r68;
	mov.u32 	%r70, %tid.x;
	shl.b32 	%r71, %r70, 3;
	add.s32 	%r72, %r69, %r71;
	st.shared.f64 	[%r72], %fd183;
	add.s32 	%r73, %r67, %r105;
	mul.wide.u32 	%rd7, %r73, 8;
	add.s64 	%rd8, %rd4, %rd7;
	ld.global.f64 	%fd184, [%rd8];
	st.shared.f64 	[%r72+128], %fd184;
	add.s32 	%r74, %r73, %r105;
	mul.wide.u32 	%rd9, %r74, 8;
	add.s64 	%rd10, %rd4, %rd9;
	ld.global.f64 	%fd185, [%rd10];
	st.shared.f64 	[%r72+256], %fd185;
	add.s32 	%r75, %r74, %r105;
	mul.wide.u32 	%rd11, %r75, 8;
	add.s64 	%rd12, %rd4, %rd11;
	ld.global.f64 	%fd186, [%rd12];
	st.shared.f64 	[%r72+384], %fd186;
	add.s32 	%r76, %r75, %r105;
	mul.wide.u32 	%rd13, %r76, 8;
	add.s64 	%rd14, %rd4, %rd13;
	ld.global.f64 	%fd187, [%rd14];
	st.shared.f64 	[%r72+512], %fd187;
	add.s32 	%r77, %r76, %r105;
	mul.wide.u32 	%rd15, %r77, 8;
	add.s64 	%rd16, %rd4, %rd15;
	ld.global.f64 	%fd188, [%rd16];
	st.shared.f64 	[%r72+640], %fd188;
$L__BB1_4:
	sub.s32 	%r78, 16, %r112;
	mov.u32 	%r79, %tid.x;
	setp.ge.u32 	%p4, %r79, %r78;
	@%p4 bra 	$L__BB1_6;
	ld.param.u64 	%rd72, [_Z11kernel__2_1PdS_S_iiiiiiiiiiiiii_param_2];
	mov.u32 	%r80, %tid.x;
	add.s32 	%r81, %r111, %r80;
	add.s32 	%r82, %r81, %r6;
	cvta.to.global.u64 	%rd17, %rd72;
	mul.wide.u32 	%rd18, %r82, 8;
	add.s64 	%rd19, %rd17, %rd18;
	ld.global.f64 	%fd189, [%rd19];
	mov.u32 	%r83, _ZZ11kernel__2_1PdS_S_iiiiiiiiiiiiiiE4sm_b;
	mad.lo.s32 	%r84, %r80, 768, %r83;
	mov.u32 	%r85, %tid.y;
	shl.b32 	%r86, %r85, 3;
	add.s32 	%r87, %r84, %r86;
	st.shared.f64 	[%r87], %fd189;
	add.s32 	%r88, %r81, %r7;
	mul.wide.u32 	%rd20, %r88, 8;
	add.s64 	%rd21, %rd17, %rd20;
	ld.global.f64 	%fd190, [%rd21];
	st.shared.f64 	[%r87+128], %fd190;
	add.s32 	%r89, %r81, %r8;
	mul.wide.u32 	%rd22, %r89, 8;
	add.s64 	%rd23, %rd17, %rd22;
	ld.global.f64 	%fd191, [%rd23];
	st.shared.f64 	[%r87+256], %fd191;
	add.s32 	%r90, %r81, %r9;
	mul.wide.u32 	%rd24, %r90, 8;
	add.s64 	%rd25, %rd17, %rd24;
	ld.global.f64 	%fd192, [%rd25];
	st.shared.f64 	[%r87+384], %fd192;
	add.s32 	%r91, %r81, %r10;
	mul.wide.u32 	%rd26, %r91, 8;
	add.s64 	%rd27, %rd17, %rd26;
	ld.global.f64 	%fd193, [%rd27];
	st.shared.f64 	[%r87+512], %fd193;
	add.s32 	%r92, %r81, %r11;
	mul.wide.u32 	%rd28, %r92, 8;
	add.s64 	%rd29, %rd17, %rd28;
	ld.global.f64 	%fd194, [%rd29];
	st.shared.f64 	[%r87+640], %fd194;
$L__BB1_6:
	bar.sync 	0;
	setp.gt.s32 	%p5, %r112, 15;
	@%p5 bra 	$L__BB1_9;
	mov.u32 	%r93, %tid.y;
	shl.b32 	%r94, %r93, 3;
	mov.u32 	%r95, _ZZ11kernel__2_1PdS_S_iiiiiiiiiiiiiiE4sm_b;
	add.s32 	%r96, %r94, %r95;
	add.s32 	%r114, %r96, 384;
	mov.u32 	%r97, %tid.x;
	shl.b32 	%r98, %r97, 3;
	mov.u32 	%r99, _ZZ11kernel__2_1PdS_S_iiiiiiiiiiiiiiE4sm_a;
	add.s32 	%r100, %r98, %r99;
	add.s32 	%r113, %r100, 384;
	sub.s32 	%r101, 16, %r112;
	max.s32 	%r102, %r101, 1;
	neg.s32 	%r115, %r102;
$L__BB1_8:
	ld.shared.f64 	%fd195, [%r114+256];
	ld.shared.f64 	%fd196, [%r114+128];
	ld.shared.f64 	%fd197, [%r114];
	ld.shared.f64 	%fd198, [%r114+-128];
	ld.shared.f64 	%fd199, [%r114+-256];
	ld.shared.f64 	%fd200, [%r114+-384];
	ld.shared.f64 	%fd201, [%r113+-384];
	fma.rn.f64 	%fd314, %fd200, %fd201, %fd314;
	fma.rn.f64 	%fd308, %fd199, %fd201, %fd308;
	fma.rn.f64 	%fd302, %fd198, %fd201, %fd302;
	fma.rn.f64 	%fd296, %fd197, %fd201, %fd296;
	fma.rn.f64 	%fd290, %fd196, %fd201, %fd290;
	fma.rn.f64 	%fd284, %fd195, %fd201, %fd284;
	ld.shared.f64 	%fd202, [%r113+-256];
	fma.rn.f64 	%fd313, %fd200, %fd202, %fd313;
	fma.rn.f64 	%fd307, %fd199, %fd202, %fd307;
	fma.rn.f64 	%fd301, %fd198, %fd202, %fd301;
	fma.rn.f64 	%fd295, %fd197, %fd202, %fd295;
	fma.rn.f64 	%fd289, %fd196, %fd202, %fd289;
	fma.rn.f64 	%fd283, %fd195, %fd202, %fd283;
	ld.shared.f64 	%fd203, [%r113+-128];
	fma.rn.f64 	%fd312, %fd200, %fd203, %fd312;
	fma.rn.f64 	%fd306, %fd199, %fd203, %fd306;
	fma.rn.f64 	%fd300, %fd198, %fd203, %fd300;
	fma.rn.f64 	%fd294, %fd197, %fd203, %fd294;
	fma.rn.f64 	%fd288, %fd196, %fd203, %fd288;
	fma.rn.f64 	%fd282, %fd195, %fd203, %fd282;
	ld.shared.f64 	%fd204, [%r113];
	fma.rn.f64 	%fd311, %fd200, %fd204, %fd311;
	fma.rn.f64 	%fd305, %fd199, %fd204, %fd305;
	fma.rn.f64 	%fd299, %fd198, %fd204, %fd299;
	fma.rn.f64 	%fd293, %fd197, %fd204, %fd293;
	fma.rn.f64 	%fd287, %fd196, %fd204, %fd287;
	fma.rn.f64 	%fd281, %fd195, %fd204, %fd281;
	ld.shared.f64 	%fd205, [%r113+128];
	fma.rn.f64 	%fd310, %fd200, %fd205, %fd310;
	fma.rn.f64 	%fd304, %fd199, %fd205, %fd304;
	fma.rn.f64 	%fd298, %fd198, %fd205, %fd298;
	fma.rn.f64 	%fd292, %fd197, %fd205, %fd292;
	fma.rn.f64 	%fd286, %fd196, %fd205, %fd286;
	fma.rn.f64 	%fd280, %fd195, %fd205, %fd280;
	ld.shared.f64 	%fd206, [%r113+256];
	fma.rn.f64 	%fd309, %fd200, %fd206, %fd309;
	fma.rn.f64 	%fd303, %fd199, %fd206, %fd303;
	fma.rn.f64 	%fd297, %fd198, %fd206, %fd297;
	fma.rn.f64 	%fd291, %fd197, %fd206, %fd291;
	fma.rn.f64 	%fd285, %fd196, %fd206, %fd285;
	fma.rn.f64 	%fd279, %fd195, %fd206, %fd279;
	add.s32 	%r115, %r115, 1;
	setp.ne.s32 	%p6, %r115, 0;
	add.s32 	%r114, %r114, 768;
	add.s32 	%r113, %r113, 768;
	@%p6 bra 	$L__BB1_8;
$L__BB1_9:
	ld.param.u32 	%r110, [_Z11kernel__2_1PdS_S_iiiiiiiiiiiiii_param_16];
	bar.sync 	0;
	setp.lt.s32 	%p7, %r14, %r110;
	mov.u32 	%r111, %r14;
	@%p7 bra 	$L__BB1_2;
$L__BB1_10:
	ld.param.u32 	%r108, [_Z11kernel__2_1PdS_S_iiiiiiiiiiiiii_param_15];
	ld.param.u32 	%r107, [_Z11kernel__2_1PdS_S_iiiiiiiiiiiiii_param_14];
	ld.param.u64 	%rd70, [_Z11kernel__2_1PdS_S_iiiiiiiiiiiiii_param_0];
	cvta.to.global.u64 	%rd30, %rd70;
	add.s32 	%r103, %r4, %r1;
	mul.wide.s32 	%rd31, %r103, 8;
	add.s64 	%rd32, %rd30, %rd31;
	st.global.f64 	[%rd32], %fd314;
	mul.wide.s32 	%rd33, %r107, 8;
	add.s64 	%rd34, %rd32, %rd33;
	st.global.f64 	[%rd34], %fd313;
	add.s64 	%rd35, %rd34, %rd33;
	st.global.f64 	[%rd35], %fd312;
	add.s64 	%rd36, %rd35, %rd33;
	st.global.f64 	[%rd36], %fd311;
	add.s64 	%rd37, %rd36, %rd33;
	st.global.f64 	[%rd37], %fd310;
	add.s64 	%rd38, %rd37, %rd33;
	st.global.f64 	[%rd38], %fd309;
	mul.wide.s32 	%rd39, %r108, 8;
	add.s64 	%rd40, %rd32, %rd39;
	st.global.f64 	[%rd40], %fd308;
	add.s64 	%rd41, %rd40, %rd33;
	st.global.f64 	[%rd41], %fd307;
	add.s64 	%rd42, %rd41, %rd33;
	st.global.f64 	[%rd42], %fd306;
	add.s64 	%rd43, %rd42, %rd33;
	st.global.f64 	[%rd43], %fd305;
	add.s64 	%rd44, %rd43, %rd33;
	st.global.f64 	[%rd44], %fd304;
	add.s64 	%rd45, %rd44, %rd33;
	st.global.f64 	[%rd45], %fd303;
	add.s64 	%rd46, %rd40, %rd39;
	st.global.f64 	[%rd46], %fd302;
	add.s64 	%rd47, %rd46, %rd33;
	st.global.f64 	[%rd47], %fd301;
	add.s64 	%rd48, %rd47, %rd33;
	st.global.f64 	[%rd48], %fd300;
	add.s64 	%rd49, %rd48, %rd33;
	st.global.f64 	[%rd49], %fd299;
	add.s64 	%rd50, %rd49, %rd33;
	st.global.f64 	[%rd50], %fd298;
	add.s64 	%rd51, %rd50, %rd33;
	st.global.f64 	[%rd51], %fd297;
	add.s64 	%rd52, %rd46, %rd39;
	st.global.f64 	[%rd52], %fd296;
	add.s64 	%rd53, %rd52, %rd33;
	st.global.f64 	[%rd53], %fd295;
	add.s64 	%rd54, %rd53, %rd33;
	st.global.f64 	[%rd54], %fd294;
	add.s64 	%rd55, %rd54, %rd33;
	st.global.f64 	[%rd55], %fd293;
	add.s64 	%rd56, %rd55, %rd33;
	st.global.f64 	[%rd56], %fd292;
	add.s64 	%rd57, %rd56, %rd33;
	st.global.f64 	[%rd57], %fd291;
	add.s64 	%rd58, %rd52, %rd39;
	st.global.f64 	[%rd58], %fd290;
	add.s64 	%rd59, %rd58, %rd33;
	st.global.f64 	[%rd59], %fd289;
	add.s64 	%rd60, %rd59, %rd33;
	st.global.f64 	[%rd60], %fd288;
	add.s64 	%rd61, %rd60, %rd33;
	st.global.f64 	[%rd61], %fd287;
	add.s64 	%rd62, %rd61, %rd33;
	st.global.f64 	[%rd62], %fd286;
	add.s64 	%rd63, %rd62, %rd33;
	st.global.f64 	[%rd63], %fd285;
	add.s64 	%rd64, %rd58, %rd39;
	st.global.f64 	[%rd64], %fd284;
	add.s64 	%rd65, %rd64, %rd33;
	st.global.f64 	[%rd65], %fd283;
	add.s64 	%rd66, %rd65, %rd33;
	st.global.f64 	[%rd66], %fd282;
	add.s64 	%rd67, %rd66, %rd33;
	st.global.f64 	[%rd67], %fd281;
	add.s64 	%rd68, %rd67, %rd33;
	st.global.f64 	[%rd68], %fd280;
	add.s64 	%rd69, %rd68, %rd33;
	st.global.f64 	[%rd69], %fd279;
	ret;

}
	// .globl	_Z11kernel__3_1PdS_S_iiiiiiiiiiiiii
.visible .entry _Z11kernel__3_1PdS_S_iiiiiiiiiiiiii(
	.param .u64 .ptr .align 1 _Z11kernel__3_1PdS_S_iiiiiiiiiiiiii_param_0,
	.param .u64 .ptr .align 1 _Z11kernel__3_1PdS_S_iiiiiiiiiiiiii_param_1,
	.param .u64 .ptr .align 1 _Z11kernel__3_1PdS_S_iiiiiiiiiiiiii_param_2,
	.param .u32 _Z11kernel__3_1PdS_S_iiiiiiiiiiiiii_param_3,
	.param .u32 _Z11kernel__3_1PdS_S_iiiiiiiiiiiiii_param_4,
	.param .u32 _Z11kernel__3_1PdS_S_iiiiiiiiiiiiii_param_5,
	.param .u32 _Z11kernel__3_1PdS_S_iiiiiiiiiiiiii_param_6,
	.param .u32 _Z11kernel__3_1PdS_S_iiiiiiiiiiiiii_param_7,
	.param .u32 _Z11kernel__3_1PdS_S_iiiiiiiiiiiiii_param_8,
	.param .u32 _Z11kernel__3_1PdS_S_iiiiiiiiiiiiii_param_9,
	.param .u32 _Z11kernel__3_1PdS_S_iiiiiiiiiiiiii_param_10,
	.param .u32 _Z11kernel__3_1PdS_S_iiiiiiiiiiiiii_param_11,
	.param .u32 _Z11kernel__3_1PdS_S_iiiiiiiiiiiiii_param_12,
	.param .u32 _Z11kernel__3_1PdS_S_iiiiiiiiiiiiii_param_13,
	.param .u32 _Z11kernel__3_1PdS_S_iiiiiiiiiiiiii_param_14,
	.param .u32 _Z11kernel__3_1PdS_S_iiiiiiiiiiiiii_param_15,
	.param .u32 _Z11kernel__3_1PdS_S_iiiiiiiiiiiiii_param_16
)
{
	.reg .pred 	%p<117>;
	.reg .b32 	%r<217>;
	.reg .b64 	%rd<98>;
	.reg .b64 	%fd<269>;
	// demoted variable
	.shared .align 8 .b8 _ZZ11kernel__3_1PdS_S_iiiiiiiiiiiiiiE4sm_a[12288];
	// demoted variable
	.shared .align 8 .b8 _ZZ11kernel__3_1PdS_S_iiiiiiiiiiiiiiE4sm_b[12288];
	ld.param.u32 	%r35, [_Z11kernel__3_1PdS_S_iiiiiiiiiiiiii_param_3];
	ld.param.u32 	%r42, [_Z11kernel__3_1PdS_S_iiiiiiiiiiiiii_param_4];
	ld.param.u32 	%r36, [_Z11kernel__3_1PdS_S_iiiiiiiiiiiiii_param_5];
	ld.param.u32 	%r43, [_Z11kernel__3_1PdS_S_iiiiiiiiiiiiii_param_6];
	ld.param.u32 	%r44, [_Z11kernel__3_1PdS_S_iiiiiiiiiiiiii_param_8];
	ld.param.u32 	%r45, [_Z11kernel__3_1PdS_S_iiiiiiiiiiiiii_param_9];
	ld.param.u32 	%r46, [_Z11kernel__3_1PdS_S_iiiiiiiiiiiiii_param_10];
	ld.param.u32 	%r41, [_Z11kernel__3_1PdS_S_iiiiiiiiiiiiii_param_16];
	mov.u32 	%r1, %tid.x;
	mov.u32 	%r2, %tid.y;
	mov.u32 	%r47, %ctaid.x;
	mul.lo.s32 	%r48, %r45, %r44;
	mul.lo.s32 	%r49, %r48, %r46;
	div.u32 	%r50, %r47, %r49;
	mul.lo.s32 	%r51, %r50, %r49;
	sub.s32 	%r52, %r47, %r51;
	div.s32 	%r53, %r52, %r48;
	mul.lo.s32 	%r54, %r53, %r48;
	sub.s32 	%r55, %r52, %r54;
	div.s32 	%r3, %r55, %r44;
	mul.lo.s32 	%r56, %r3, %r44;
	sub.s32 	%r57, %r55, %r56;
	shl.b32 	%r4, %r57, 4;
	add.s32 	%r58, %r4, %r1;
	shl.b32 	%r59, %r53, 4;
	add.s32 	%r5, %r59, %r2;
	mul.lo.s32 	%r6, %r50, 6;
	mad.lo.s32 	%r60, %r6, %r36, %r5;
	mul.lo.s32 	%r61, %r60, %r42;
	mad.lo.s32 	%r62, %r3, 6, %r61;
	mad.lo.s32 	%r7, %r62, %r35, %r58;
	sub.s32 	%r63, %r35, %r4;
	shr.s32 	%r64, %r35, 31;
	shr.u32 	%r65, %r64, 28;
	add.s32 	%r66, %r35, %r65;
	and.b32  	%r67, %r66, -16;
	sub.s32 	%r68, %r35, %r67;
	setp.lt.s32 	%p3, %r63, 16;
	selp.b32 	%r8, %r68, 16, %p3;
	mad.lo.s32 	%r9, %r3, -6, %r42;
	mul.hi.s32 	%r69, %r42, 715827883;
	shr.u32 	%r70, %r69, 31;
	add.s32 	%r71, %r69, %r70;
	mul.lo.s32 	%r72, %r71, 6;
	sub.s32 	%r73, %r42, %r72;
	setp.gt.s32 	%p4, %r9, 5;
	selp.b32 	%r10, 6, %r73, %p4;
	sub.s32 	%r74, %r36, %r59;
	shr.s32 	%r75, %r36, 31;
	shr.u32 	%r76, %r75, 28;
	add.s32 	%r77, %r36, %r76;
	and.b32  	%r78, %r77, -16;
	sub.s32 	%r79, %r36, %r78;
	setp.lt.s32 	%p5, %r74, 16;
	selp.b32 	%r11, %r79, 16, %p5;
	mad.lo.s32 	%r12, %r50, -6, %r43;
	mul.hi.s32 	%r80, %r43, 715827883;
	shr.u32 	%r81, %r80, 31;
	add.s32 	%r82, %r80, %r81;
	mul.lo.s32 	%r83, %r82, 6;
	sub.s32 	%r84, %r43, %r83;
	setp.gt.s32 	%p6, %r12, 5;
	selp.b32 	%r13, 6, %r84, %p6;
	setp.lt.s32 	%p7, %r41, 1;
	mov.f64 	%fd197, 0d0000000000000000;
	mov.f64 	%fd198, %fd197;
	mov.f64 	%fd199, %fd197;
	mov.f64 	%fd200, %fd197;
	mov.f64 	%fd201, %fd197;
	mov.f64 	%fd202, %fd197;
	mov.f64 	%fd203, %fd197;
	mov.f64 	%fd204, %fd197;
	mov.f64 	%fd205, %fd197;
	mov.f64 	%fd206, %fd197;
	mov.f64 	%fd207, %fd197;
	mov.f64 	%fd208, %fd197;
	mov.f64 	%fd209, %fd197;
	mov.f64 	%fd210, %fd197;
	mov.f64 	%fd211, %fd197;
	mov.f64 	%fd212, %fd197;
	mov.f64 	%fd213, %fd197;
	mov.f64 	%fd214, %fd197;
	mov.f64 	%fd215, %fd197;
	mov.f64 	%fd216, %fd197;
	mov.f64 	%fd217, %fd197;
	mov.f64 	%fd218, %fd197;
	mov.f64 	%fd219, %fd197;
	mov.f64 	%fd220, %fd197;
	mov.f64 	%fd221, %fd197;
	mov.f64 	%fd222, %fd197;
	mov.f64 	%fd223, %fd197;
	mov.f64 	%fd224, %fd197;
	mov.f64 	%fd225, %fd197;
	mov.f64 	%fd226, %fd197;
	mov.f64 	%fd227, %fd197;
	mov.f64 	%fd228, %fd197;
	mov.f64 	%fd229, %fd197;
	mov.f64 	%fd230, %fd197;
	mov.f64 	%fd231, %fd197;
	mov.f64 	%fd232, %fd197;
	@%p7 bra 	$L__BB2_11;
	ld.param.u32 	%r170, [_Z11kernel__3_1PdS_S_iiiiiiiiiiiiii_param_3];
	setp.lt.s32 	%p8, %r1, %r8;
	setp.gt.s32 	%p9, %r10, 0;
	and.pred  	%p1, %p8, %p9;
	setp.lt.s32 	%p10, %r2, %r11;
	setp.gt.s32 	%p11, %r13, 0;
	and.pred  	%p2, %p10, %p11;
	mul.lo.s32 	%r86, %r3, %r170;
	mad.lo.s32 	%r87, %r86, 6, %r1;
	add.s32 	%r14, %r87, %r4;
	mov.b32 	%r211, 0;
	mov.f64 	%fd197, 0d0000000000000000;
	not.pred 	%p12, %p1;
	not.pred 	%p14, %p2;
$L__BB2_2:
	.pragma "nounroll";
	@%p12 bra 	$L__BB2_5;
	ld.param.u32 	%r174, [_Z11kernel__3_1PdS_S_iiiiiiiiiiiiii_param_12];
	mov.u32 	%r88, %tid.y;
	mov.u32 	%r89, %tid.x;
	shl.b32 	%r90, %r89, 3;
	mad.lo.s32 	%r91, %r88, 768, %r90;
	mov.u32 	%r92, _ZZ11kernel__3_1PdS_S_iiiiiiiiiiiiiiE4sm_a;
	add.s32 	%r213, %r92, %r91;
	neg.s32 	%r214, %r10;
	add.s32 	%r93, %r211, %r88;
	mad.lo.s32 	%r212, %r93, %r174, %r14;
$L__BB2_4:
	ld.param.u32 	%r171, [_Z11kernel__3_1PdS_S_iiiiiiiiiiiiii_param_3];
	ld.param.u64 	%rd96, [_Z11kernel__3_1PdS_S_iiiiiiiiiiiiii_param_1];
	cvta.to.global.u64 	%rd5, %rd96;
	mul.wide.u32 	%rd6, %r212, 8;
	add.s64 	%rd7, %rd5, %rd6;
	ld.global.f64 	%fd147, [%rd7];
	st.shared.f64 	[%r213], %fd147;
	add.s32 	%r214, %r214, 1;
	setp.ne.s32 	%p13, %r214, 0;
	add.s32 	%r213, %r213, 128;
	add.s32 	%r212, %r212, %r171;
	@%p13 bra 	$L__BB2_4;
$L__BB2_5:
	@%p14 bra 	$L__BB2_8;
	mov.b32 	%r215, 0;
$L__BB2_7:
	ld.param.u32 	%r173, [_Z11kernel__3_1PdS_S_iiiiiiiiiiiiii_param_7];
	ld.param.u32 	%r172, [_Z11kernel__3_1PdS_S_iiiiiiiiiiiiii_param_5];
	ld.param.u64 	%rd97, [_Z11kernel__3_1PdS_S_iiiiiiiiiiiiii_param_2];
	add.s32 	%r95, %r215, %r6;
	mad.lo.s32 	%r96, %r95, %r172, %r5;
	mov.u32 	%r97, %tid.x;
	add.s32 	%r98, %r211, %r97;
	mad.lo.s32 	%r99, %r96, %r173, %r98;
	cvta.to.global.u64 	%rd8, %rd97;
	mul.wide.u32 	%rd9, %r99, 8;
	add.s64 	%rd10, %rd8, %rd9;
	ld.global.f64 	%fd148, [%rd10];
	shl.b32 	%r100, %r215, 4;
	mov.u32 	%r101, %tid.y;
	add.s32 	%r102, %r100, %r101;
	mov.u32 	%r103, _ZZ11kernel__3_1PdS_S_iiiiiiiiiiiiiiE4sm_b;
	mad.lo.s32 	%r104, %r97, 768, %r103;
	shl.b32 	%r105, %r102, 3;
	add.s32 	%r106, %r104, %r105;
	st.shared.f64 	[%r106], %fd148;
	add.s32 	%r215, %r215, 1;
	setp.ne.s32 	%p15, %r215, %r13;
	@%p15 bra 	$L__BB2_7;
$L__BB2_8:
	bar.sync 	0;
	mov.b32 	%r216, 0;
$L__BB2_9:
	mul.lo.s32 	%r108, %r216, 768;
	mov.u32 	%r109, _ZZ11kernel__3_1PdS_S_iiiiiiiiiiiiiiE4sm_b;
	add.s32 	%r110, %r109, %r108;
	mov.u32 	%r111, %tid.y;
	shl.b32 	%r112, %r111, 3;
	add.s32 	%r113, %r110, %r112;
	mov.u32 	%r114, _ZZ11kernel__3_1PdS_S_iiiiiiiiiiiiiiE4sm_a;
	add.s32 	%r115, %r114, %r108;
	ld.shared.f64 	%fd149, [%r113+640];
	ld.shared.f64 	%fd150, [%r113+512];
	ld.shared.f64 	%fd151, [%r113+384];
	ld.shared.f64 	%fd152, [%r113+256];
	ld.shared.f64 	%fd153, [%r113+128];
	ld.shared.f64 	%fd154, [%r113];
	mov.u32 	%r116, %tid.x;
	shl.b32 	%r117, %r116, 3;
	add.s32 	%r118, %r115, %r117;
	ld.shared.f64 	%fd155, [%r118];
	fma.rn.f64 	%fd232, %fd154, %fd155, %fd232;
	fma.rn.f64 	%fd226, %fd153, %fd155, %fd226;
	fma.rn.f64 	%fd220, %fd152, %fd155, %fd220;
	fma.rn.f64 	%fd214, %fd151, %fd155, %fd214;
	fma.rn.f64 	%fd208, %fd150, %fd155, %fd208;
	fma.rn.f64 	%fd202, %fd149, %fd155, %fd202;
	ld.shared.f64 	%fd156, [%r118+128];
	fma.rn.f64 	%fd231, %fd154, %fd156, %fd231;
	fma.rn.f64 	%fd225, %fd153, %fd156, %fd225;
	fma.rn.f64 	%fd219, %fd152, %fd156, %fd219;
	fma.rn.f64 	%fd213, %fd151, %fd156, %fd213;
	fma.rn.f64 	%fd207, %fd150, %fd156, %fd207;
	fma.rn.f64 	%fd201, %fd149, %fd156, %fd201;
	ld.shared.f64 	%fd157, [%r118+256];
	fma.rn.f64 	%fd230, %fd154, %fd157, %fd230;
	fma.rn.f64 	%fd224, %fd153, %fd157, %fd224;
	fma.rn.f64 	%fd218, %fd152, %fd157, %fd218;
	fma.rn.f64 	%fd212, %fd151, %fd157, %fd212;
	fma.rn.f64 	%fd206, %fd150, %fd157, %fd206;
	fma.rn.f64 	%fd200, %fd149, %fd157, %fd200;
	ld.shared.f64 	%fd158, [%r118+384];
	fma.rn.f64 	%fd229, %fd154, %fd158, %fd229;
	fma.rn.f64 	%fd223, %fd153, %fd158, %fd223;
	fma.rn.f64 	%fd217, %fd152, %fd158, %fd217;
	fma.rn.f64 	%fd211, %fd151, %fd158, %fd211;
	fma.rn.f64 	%fd205, %fd150, %fd158, %fd205;
	fma.rn.f64 	%fd199, %fd149, %fd158, %fd199;
	ld.shared.f64 	%fd159, [%r118+512];
	fma.rn.f64 	%fd228, %fd154, %fd159, %fd228;
	fma.rn.f64 	%fd222, %fd153, %fd159, %fd222;
	fma.rn.f64 	%fd216, %fd152, %fd159, %fd216;
	fma.rn.f64 	%fd210, %fd151, %fd159, %fd210;
	fma.rn.f64 	%fd204, %fd150, %fd159, %fd204;
	fma.rn.f64 	%fd198, %fd149, %fd159, %fd198;
	ld.shared.f64 	%fd160, [%r118+640];
	fma.rn.f64 	%fd227, %fd154, %fd160, %fd227;
	fma.rn.f64 	%fd221, %fd153, %fd160, %fd221;
	fma.rn.f64 	%fd215, %fd152, %fd160, %fd215;
	fma.rn.f64 	%fd209, %fd151, %fd160, %fd209;
	fma.rn.f64 	%fd203, %fd150, %fd160, %fd203;
	fma.rn.f64 	%fd197, %fd149, %fd160, %fd197;
	add.s32 	%r216, %r216, 1;
	setp.ne.s32 	%p16, %r216, 16;
	@%p16 bra 	$L__BB2_9;
	ld.param.u32 	%r210, [_Z11kernel__3_1PdS_S_iiiiiiiiiiiiii_param_16];
	bar.sync 	0;
	add.s32 	%r211, %r211, 16;
	setp.lt.s32 	%p17, %r211, %r210;
	@%p17 bra 	$L__BB2_2;
$L__BB2_11:
	mov.u32 	%r119, %tid.x;
	setp.ge.s32 	%p18, %r119, %r8;
	mov.u32 	%r120, %tid.y;
	setp.ge.s32 	%p19, %r120, %r11;
	or.pred  	%p20, %p18, %p19;
	@%p20 bra 	$L__BB2_84;
	min.s32 	%r122, %r13, %r10;
	setp.lt.s32 	%p21, %r122, 1;
	@%p21 bra 	$L__BB2_14;
	ld.param.u64 	%rd89, [_Z11kernel__3_1PdS_S_iiiiiiiiiiiiii_param_0];
	cvta.to.global.u64 	%rd11, %rd89;
	mul.wide.s32 	%rd12, %r7, 8;
	add.s64 	%rd13, %rd11, %rd12;
	st.global.f64 	[%rd13], %fd232;
$L__BB2_14:
	setp.lt.s32 	%p22, %r13, 1;
	setp.lt.s32 	%p23, %r10, 2;
	or.pred  	%p24, %p22, %p23;
	@%p24 bra 	$L__BB2_16;
	ld.param.u32 	%r175, [_Z11kernel__3_1PdS_S_iiiiiiiiiiiiii_param_14];
	ld.param.u64 	%rd90, [_Z11kernel__3_1PdS_S_iiiiiiiiiiiiii_param_0];
	add.s32 	%r123, %r7, %r175;
	cvta.to.global.u64 	%rd14, %rd90;
	mul.wide.s32 	%rd15, %r123, 8;
	add.s64 	%rd16, %rd14, %rd15;
	st.global.f64 	[%rd16], %fd231;
$L__BB2_16:
	setp.lt.s32 	%p26, %r10, 3;
	or.pred  	%p27, %p22, %p26;
	@%p27 bra 	$L__BB2_18;
	ld.param.u32 	%r176, [_Z11kernel__3_1PdS_S_iiiiiiiiiiiiii_param_14];
	ld.param.u64 	%rd91, [_Z11kernel__3_1PdS_S_iiiiiiiiiiiiii_param_0];
	shl.b32 	%r124, %r176, 1;
	add.s32 	%r125, %r7, %r124;
	cvta.to.global.u64 	%rd17, %rd91;
	mul.wide.s32 	%rd18, %r125, 8;
	add.s64 	%rd19, %rd17, %rd18;
	st.global.f64 	[%rd19], %fd230;
$L__BB2_18:
	setp.lt.s32 	%p29, %r10, 4;
	or.pred  	%p30, %p22, %p29;
	@%p30 bra 	$L__BB2_20;
	ld.param.u32 	%r177, [_Z11kernel__3_1PdS_S_iiiiiiiiiiiiii_param_14];
	ld.param.u64 	%rd92, [_Z11kernel__3_1PdS_S_iiiiiiiiiiiiii_param_0];
	mad.lo.s32 	%r126, %r177, 3, %r7;
	cvta.to.global.u64 	%rd20, %rd92;
	mul.wide.s32 	%rd21, %r126, 8;
	add.s64 	%rd22, %rd20, %rd21;
	st.global.f64 	[%rd22], %fd229;
$L__BB2_20:
	setp.lt.s32 	%p32, %r10, 5;
	or.pred  	%p33, %p22, %p32;
	@%p33 bra 	$L__BB2_22;
	ld.param.u32 	%r178, [_Z11kernel__3_1PdS_S_iiiiiiiiiiiiii_param_14];
	ld.param.u64 	%rd93, [_Z11kernel__3_1PdS_S_iiiiiiiiiiiiii_param_0];
	shl.b32 	%r127, %r178, 2;
	add.s32 	%r128, %r7, %r127;
	cvta.to.global.u64 	%rd23, %rd93;
	mul.wide.s32 	%rd24, %r128, 8;
	add.s64 	%rd25, %rd23, %rd24;
	st.global.f64 	[%rd25], %fd228;
$L__BB2_22:
	setp.lt.s32 	%p35, %r9, 6;
	or.pred  	%p36, %p22, %p35;
	@%p36 bra 	$L__BB2_24;
	ld.param.u32 	%r179, [_Z11kernel__3_1PdS_S_iiiiiiiiiiiiii_param_14];
	ld.param.u64 	%rd94, [_Z11kernel__3_1PdS_S_iiiiiiiiiiiiii_param_0];
	mad.lo.s32 	%r129, %r179, 5, %r7;
	cvta.to.global.u64 	%rd26, %rd94;
	mul.wide.s32 	%rd27, %r129, 8;
	add.s64 	%rd28, %rd26, %rd27;
	st.global.f64 	[%rd28], %fd227;
$L__BB2_24:
	ld.param.u32 	%r205, [_Z11kernel__3_1PdS_S_iiiiiiiiiiiiii_param_15];
	ld.param.u64 	%rd95, [_Z11kernel__3_1PdS_S_iiiiiiiiiiiiii_param_0];
	cvta.to.global.u64 	%rd1, %rd95;
	setp.lt.s32 	%p37, %r10, 1;
	setp.lt.s32 	%p38, %r13, 2;
	add.s32 	%r30, %r7, %r205;
	or.pred  	%p39, %p38, %p37;
	@%p39 bra 	$L__BB2_26;
	mul.wide.s32 	%rd29, %r30, 8;
	add.s64 	%rd30, %rd1, %rd29;
	st.global.f64 	[%rd30], %fd226;
$L__BB2_26:
	min.s32 	%r130, %r13, %r10;
	setp.lt.s32 	%p40, %r130, 2;
	@%p40 bra 	$L__BB2_28;
	ld.param.u32 	%r180, [_Z11kernel__3_1PdS_S_iiiiiiiiiiiiii_param_14];
	add.s32 	%r131, %r30, %r180;
	mul.wide.s32 	%rd31, %r131, 8;
	add.s64 	%rd32, %rd1, %rd31;
	st.global.f64 	[%rd32], %fd225;
$L__BB2_28:
	setp.lt.s32 	%p41, %r13, 2;
	setp.lt.s32 	%p42, %r10, 3;
	or.pred  	%p43, %p41, %p42;
	@%p43 bra 	$L__BB2_30;
	ld.param.u32 	%r181, [_Z11kernel__3_1PdS_S_iiiiiiiiiiiiii_param_14];
	shl.b32 	%r132, %r181, 1;
	add.s32 	%r133, %r30, %r132;
	mul.wide.s32 	%rd33, %r133, 8;
	add.s64 	%rd34, %rd1, %rd33;
	st.global.f64 	[%rd34], %fd224;
$L__BB2_30:
	setp.lt.s32 	%p44, %r13, 2;
	setp.lt.s32 	%p45, %r10, 4;
	or.pred  	%p46, %p44, %p45;
	@%p46 bra 	$L__BB2_32;
	ld.param.u32 	%r182, [_Z11kernel__3_1PdS_S_iiiiiiiiiiiiii_param_14];
	mad.lo.s32 	%r134, %r182, 3, %r30;
	mul.wide.s32 	%rd35, %r134, 8;
	add.s64 	%rd36, %rd1, %rd35;
	st.global.f64 	[%rd36], %fd223;
$L__BB2_32:
	setp.lt.s32 	%p47, %r13, 2;
	setp.lt.s32 	%p48, %r10, 5;
	or.pred  	%p49, %p47, %p48;
	@%p49 bra 	$L__BB2_34;
	ld.param.u32 	%r183, [_Z11kernel__3_1PdS_S_iiiiiiiiiiiiii_param_14];
	shl.b32 	%r135, %r183, 2;
	add.s32 	%r136, %r30, %r135;
	mul.wide.s32 	%rd37, %r136, 8;
	add.s64 	%rd38, %rd1, %rd37;
	st.global.f64 	[%rd38], %fd222;
$L__BB2_34:
	setp.lt.s32 	%p50, %r13, 2;
	setp.lt.s32 	%p51, %r9, 6;
	or.pred  	%p52, %p50, %p51;
	@%p52 bra 	$L__BB2_36;
	ld.param.u32 	%r184, [_Z11kernel__3_1PdS_S_iiiiiiiiiiiiii_param_14];
	mad.lo.s32 	%r137, %r184, 5, %r30;
	mul.wide.s32 	%rd39, %r137, 8;
	add.s64 	%rd40, %rd1, %rd39;
	st.global.f64 	[%rd40], %fd221;
$L__BB2_36:
	ld.param.u32 	%r206, [_Z11kernel__3_1PdS_S_iiiiiiiiiiiiii_param_15];
	setp.lt.s32 	%p53, %r10, 1;
	setp.lt.s32 	%p54, %r13, 3;
	add.s32 	%r31, %r30, %r206;
	or.pred  	%p55, %p54, %p53;
	@%p55 bra 	$L__BB2_38;
	mul.wide.s32 	%rd41, %r31, 8;
	add.s64 	%rd42, %rd1, %rd41;
	st.global.f64 	[%rd42], %fd220;
$L__BB2_38:
	setp.lt.s32 	%p56, %r13, 3;
	setp.lt.s32 	%p57, %r10, 2;
	or.pred  	%p58, %p56, %p57;
	@%p58 bra 	$L__BB2_40;
	ld.param.u32 	%r185, [_Z11kernel__3_1PdS_S_iiiiiiiiiiiiii_param_14];
	add.s32 	%r138, %r31, %r185;
	mul.wide.s32 	%rd43, %r138, 8;
	add.s64 	%rd44, %rd1, %rd43;
	st.global.f64 	[%rd44], %fd219;
$L__BB2_40:
	setp.lt.s32 	%p59, %r130, 3;
	@%p59 bra 	$L__BB2_42;
	ld.param.u32 	%r186, [_Z11kernel__3_1PdS_S_iiiiiiiiiiiiii_param_14];
	shl.b32 	%r140, %r186, 1;
	add.s32 	%r141, %r31, %r140;
	mul.wide.s32 	%rd45, %r141, 8;
	add.s64 	%rd46, %rd1, %rd45;
	st.global.f64 	[%rd46], %fd218;
$L__BB2_42:
	setp.lt.s32 	%p60, %r13, 3;
	setp.lt.s32 	%p61, %r10, 4;
	or.pred  	%p62, %p60, %p61;
	@%p62 bra 	$L__BB2_44;
	ld.param.u32 	%r187, [_Z11kernel__3_1PdS_S_iiiiiiiiiiiiii_param_14];
	mad.lo.s32 	%r142, %r187, 3, %r31;
	mul.wide.s32 	%rd47, %r142, 8;
	add.s64 	%rd48, %rd1, %rd47;
	st.global.f64 	[%rd48], %fd217;
$L__BB2_44:
	setp.lt.s32 	%p63, %r13, 3;
	setp.lt.s32 	%p64, %r10, 5;
	or.pred  	%p65, %p63, %p64;
	@%p65 bra 	$L__BB2_46;
	ld.param.u32 	%r188, [_Z11kernel__3_1PdS_S_iiiiiiiiiiiiii_param_14];
	shl.b32 	%r143, %r188, 2;
	add.s32 	%r144, %r31, %r143;
	mul.wide.s32 	%rd49, %r144, 8;
	add.s64 	%rd50, %rd1, %rd49;
	st.global.f64 	[%rd50], %fd216;
$L__BB2_46:
	setp.lt.s32 	%p66, %r13, 3;
	setp.lt.s32 	%p67, %r9, 6;
	or.pred  	%p68, %p66, %p67;
	@%p68 bra 	$L__BB2_48;
	ld.param.u32 	%r189, [_Z11kernel__3_1PdS_S_iiiiiiiiiiiiii_param_14];
	mad.lo.s32 	%r145, %r189, 5, %r31;
	mul.wide.s32 	%rd51, %r145, 8;
	add.s64 	%rd52, %rd1, %rd51;
	st.global.f64 	[%rd52], %fd215;
$L__BB2_48:
	ld.param.u32 	%r207, [_Z11kernel__3_1PdS_S_iiiiiiiiiiiiii_param_15];
	setp.lt.s32 	%p69, %r10, 1;
	setp.lt.s32 	%p70, %r13, 4;
	add.s32 	%r32, %r31, %r207;
	or.pred  	%p71, %p70, %p69;
	@%p71 bra 	$L__BB2_50;
	mul.wide.s32 	%rd53, %r32, 8;
	add.s64 	%rd54, %rd1, %rd53;
	st.global.f64 	[%rd54], %fd214;
$L__BB2_50:
	setp.lt.s32 	%p72, %r13, 4;
	setp.lt.s32 	%p73, %r10, 2;
	or.pred  	%p74, %p72, %p73;
	@%p74 bra 	$L__BB2_52;
	ld.param.u32 	%r190, [_Z11kernel__3_1PdS_S_iiiiiiiiiiiiii_param_14];
	add.s32 	%r146, %r32, %r190;
	mul.wide.s32 	%rd55, %r146, 8;
	add.s64 	%rd56, %rd1, %rd55;
	st.global.f64 	[%rd56], %fd213;
$L__BB2_52:
	setp.lt.s32 	%p75, %r13, 4;
	setp.lt.s32 	%p76, %r10, 3;
	or.pred  	%p77, %p75, %p76;
	@%p77 bra 	$L__BB2_54;
	ld.param.u32 	%r191, [_Z11kernel__3_1PdS_S_iiiiiiiiiiiiii_param_14];
	shl.b32 	%r147, %r191, 1;
	add.s32 	%r148, %r32, %r147;
	mul.wide.s32 	%rd57, %r148, 8;
	add.s64 	%rd58, %rd1, %rd57;
	st.global.f64 	[%rd58], %fd212;
$L__BB2_54:
	setp.lt.s32 	%p78, %r130, 4;
	@%p78 bra 	$L__BB2_56;
	ld.param.u32 	%r192, [_Z11kernel__3_1PdS_S_iiiiiiiiiiiiii_param_14];
	mad.lo.s32 	%r150, %r192, 3, %r32;
	mul.wide.s32 	%rd59, %r150, 8;
	add.s64 	%rd60, %rd1, %rd59;
	st.global.f64 	[%rd60], %fd211;
$L__BB2_56:
	setp.lt.s32 	%p79, %r13, 4;
	setp.lt.s32 	%p80, %r10, 5;
	or.pred  	%p81, %p79, %p80;
	@%p81 bra 	$L__BB2_58;
	ld.param.u32 	%r193, [_Z11kernel__3_1PdS_S_iiiiiiiiiiiiii_param_14];
	shl.b32 	%r151, %r193, 2;
	add.s32 	%r152, %r32, %r151;
	mul.wide.s32 	%rd61, %r152, 8;
	add.s64 	%rd62, %rd1, %rd61;
	st.global.f64 	[%rd62], %fd210;
$L__BB2_58:
	setp.lt.s32 	%p82, %r13, 4;
	setp.lt.s32 	%p83, %r9, 6;
	or.pred  	%p84, %p82, %p83;
	@%p84 bra 	$L__BB2_60;
	ld.param.u32 	%r194, [_Z11kernel__3_1PdS_S_iiiiiiiiiiiiii_param_14];
	mad.lo.s32 	%r153, %r194, 5, %r32;
	mul.wide.s32 	%rd63, %r153, 8;
	add.s64 	%rd64, %rd1, %rd63;
	st.global.f64 	[%rd64], %fd209;
$L__BB2_60:
	ld.param.u32 	%r208, [_Z11kernel__3_1PdS_S_iiiiiiiiiiiiii_param_15];
	setp.lt.s32 	%p85, %r10, 1;
	setp.lt.s32 	%p86, %r13, 5;
	add.s32 	%r33, %r32, %r208;
	or.pred  	%p87, %p86, %p85;
	@%p87 bra 	$L__BB2_62;
	mul.wide.s32 	%rd65, %r33, 8;
	add.s64 	%rd66, %rd1, %rd65;
	st.global.f64 	[%rd66], %fd208;
$L__BB2_62:
	setp.lt.s32 	%p88, %r13, 5;
	setp.lt.s32 	%p89, %r10, 2;
	or.pred  	%p90, %p88, %p89;
	@%p90 bra 	$L__BB2_64;
	ld.param.u32 	%r195, [_Z11kernel__3_1PdS_S_iiiiiiiiiiiiii_param_14];
	add.s32 	%r154, %r33, %r195;
	mul.wide.s32 	%rd67, %r154, 8;
	add.s64 	%rd68, %rd1, %rd67;
	st.global.f64 	[%rd68], %fd207;
$L__BB2_64:
	setp.lt.s32 	%p91, %r13, 5;
	setp.lt.s32 	%p92, %r10, 3;
	or.pred  	%p93, %p91, %p92;
	@%p93 bra 	$L__BB2_66;
	ld.param.u32 	%r196, [_Z11kernel__3_1PdS_S_iiiiiiiiiiiiii_param_14];
	shl.b32 	%r155, %r196, 1;
	add.s32 	%r156, %r33, %r155;
	mul.wide.s32 	%rd69, %r156, 8;
	add.s64 	%rd70, %rd1, %rd69;
	st.global.f64 	[%rd70], %fd206;
$L__BB2_66:
	setp.lt.s32 	%p94, %r13, 5;
	setp.lt.s32 	%p95, %r10, 4;
	or.pred  	%p96, %p94, %p95;
	@%p96 bra 	$L__BB2_68;
	ld.param.u32 	%r197, [_Z11kernel__3_1PdS_S_iiiiiiiiiiiiii_param_14];
	mad.lo.s32 	%r157, %r197, 3, %r33;
	mul.wide.s32 	%rd71, %r157, 8;
	add.s64 	%rd72, %rd1, %rd71;
	st.global.f64 	[%rd72], %fd205;
$L__BB2_68:
	setp.lt.s32 	%p97, %r130, 5;
	@%p97 bra 	$L__BB2_70;
	ld.param.u32 	%r198, [_Z11kernel__3_1PdS_S_iiiiiiiiiiiiii_param_14];
	shl.b32 	%r159, %r198, 2;
	add.s32 	%r160, %r33, %r159;
	mul.wide.s32 	%rd73, %r160, 8;
	add.s64 	%rd74, %rd1, %rd73;
	st.global.f64 	[%rd74], %fd204;
$L__BB2_70:
	setp.lt.s32 	%p98, %r13, 5;
	setp.lt.s32 	%p99, %r9, 6;
	or.pred  	%p100, %p98, %p99;
	@%p100 bra 	$L__BB2_72;
	ld.param.u32 	%r199, [_Z11kernel__3_1PdS_S_iiiiiiiiiiiiii_param_14];
	mad.lo.s32 	%r161, %r199, 5, %r33;
	mul.wide.s32 	%rd75, %r161, 8;
	add.s64 	%rd76, %rd1, %rd75;
	st.global.f64 	[%rd76], %fd203;
$L__BB2_72:
	ld.param.u32 	%r209, [_Z11kernel__3_1PdS_S_iiiiiiiiiiiiii_param_15];
	setp.lt.s32 	%p101, %r10, 1;
	setp.lt.s32 	%p102, %r12, 6;
	add.s32 	%r34, %r33, %r209;
	or.pred  	%p103, %p102, %p101;
	@%p103 bra 	$L__BB2_74;
	mul.wide.s32 	%rd77, %r34, 8;
	add.s64 	%rd78, %rd1, %rd77;
	st.global.f64 	[%rd78], %fd202;
$L__BB2_74:
	setp.lt.s32 	%p104, %r10, 2;
	setp.lt.s32 	%p105, %r12, 6;
	or.pred  	%p106, %p105, %p104;
	@%p106 bra 	$L__BB2_76;
	ld.param.u32 	%r200, [_Z11kernel__3_1PdS_S_iiiiiiiiiiiiii_param_14];
	add.s32 	%r162, %r34, %r200;
	mul.wide.s32 	%rd79, %r162, 8;
	add.s64 	%rd80, %rd1, %rd79;
	st.global.f64 	[%rd80], %fd201;
$L__BB2_76:
	setp.lt.s32 	%p107, %r10, 3;
	setp.lt.s32 	%p108, %r12, 6;
	or.pred  	%p109, %p108, %p107;
	@%p109 bra 	$L__BB2_78;
	ld.param.u32 	%r201, [_Z11kernel__3_1PdS_S_iiiiiiiiiiiiii_param_14];
	shl.b32 	%r163, %r201, 1;
	add.s32 	%r164, %r34, %r163;
	mul.wide.s32 	%rd81, %r164, 8;
	add.s64 	%rd82, %rd1, %rd81;
	st.global.f64 	[%rd82], %fd200;
$L__BB2_78:
	setp.lt.s32 	%p110, %r10, 4;
	setp.lt.s32 	%p111, %r12, 6;
	or.pred  	%p112, %p111, %p110;
	@%p112 bra 	$L__BB2_80;
	ld.param.u32 	%r202, [_Z11kernel__3_1PdS_S_iiiiiiiiiiiiii_param_14];
	mad.lo.s32 	%r165, %r202, 3, %r34;
	mul.wide.s32 	%rd83, %r165, 8;
	add.s64 	%rd84, %rd1, %rd83;
	st.global.f64 	[%rd84], %fd199;
$L__BB2_80:
	setp.lt.s32 	%p113, %r10, 5;
	setp.lt.s32 	%p114, %r12, 6;
	or.pred  	%p115, %p114, %p113;
	@%p115 bra 	$L__BB2_82;
	ld.param.u32 	%r203, [_Z11kernel__3_1PdS_S_iiiiiiiiiiiiii_param_14];
	shl.b32 	%r166, %r203, 2;
	add.s32 	%r167, %r34, %r166;
	mul.wide.s32 	%rd85, %r167, 8;
	add.s64 	%rd86, %rd1, %rd85;
	st.global.f64 	[%rd86], %fd198;
$L__BB2_82:
	min.s32 	%r168, %r12, %r9;
	setp.lt.s32 	%p116, %r168, 6;
	@%p116 bra 	$L__BB2_84;
	ld.param.u32 	%r204, [_Z11kernel__3_1PdS_S_iiiiiiiiiiiiii_param_14];
	mad.lo.s32 	%r169, %r204, 5, %r34;
	mul.wide.s32 	%rd87, %r169, 8;
	add.s64 	%rd88, %rd1, %rd87;
	st.global.f64 	[%rd88], %fd197;
$L__BB2_84:
	ret;

}
	// .globl	_Z11kernel__4_1PdS_S_iiiiiiiiiiiiii
.visible .entry _Z11kernel__4_1PdS_S_iiiiiiiiiiiiii(
	.param .u64 .ptr .align 1 _Z11kernel__4_1PdS_S_iiiiiiiiiiiiii_param_0,
	.param .u64 .ptr .align 1 _Z11kernel__4_1PdS_S_iiiiiiiiiiiiii_param_1,
	.param .u64 .ptr .align 1 _Z11kernel__4_1PdS_S_iiiiiiiiiiiiii_param_2,
	.param .u32 _Z11kernel__4_1PdS_S_iiiiiiiiiiiiii_param_3,
	.param .u32 _Z11kernel__4_1PdS_S_iiiiiiiiiiiiii_param_4,
	.param .u32 _Z11kernel__4_1PdS_S_iiiiiiiiiiiiii_param_5,
	.param .u32 _Z11kernel__4_1PdS_S_iiiiiiiiiiiiii_param_6,
	.param .u32 _Z11kernel__4_1PdS_S_iiiiiiiiiiiiii_param_7,
	.param .u32 _Z11kernel__4_1PdS_S_iiiiiiiiiiiiii_param_8,
	.param .u32 _Z11kernel__4_1PdS_S_iiiiiiiiiiiiii_param_9,
	.param .u32 _Z11kernel__4_1PdS_S_iiiiiiiiiiiiii_param_10,
	.param .u32 _Z11kernel__4_1PdS_S_iiiiiiiiiiiiii_param_11,
	.param .u32 _Z11kernel__4_1PdS_S_iiiiiiiiiiiiii_param_12,
	.param .u32 _Z11kernel__4_1PdS_S_iiiiiiiiiiiiii_param_13,
	.param .u32 _Z11kernel__4_1PdS_S_iiiiiiiiiiiiii_param_14,
	.param .u32 _Z11kernel__4_1PdS_S_iiiiiiiiiiiiii_param_15,
	.param .u32 _Z11kernel__4_1PdS_S_iiiiiiiiiiiiii_param_16
)
{
	.reg .pred 	%p<121>;
	.reg .b32 	%r<234>;
	.reg .b64 	%rd<98>;
	.reg .b64 	%fd<341>;
	// demoted variable
	.shared .align 8 .b8 _ZZ11kernel__4_1PdS_S_iiiiiiiiiiiiiiE4sm_a[12288];
	// demoted variable
	.shared .align 8 .b8 _ZZ11kernel__4_1PdS_S_iiiiiiiiiiiiiiE4sm_b[12288];
	ld.param.u32 	%r38, [_Z11kernel__4_1PdS_S_iiiiiiiiiiiiii_param_3];
	ld.param.u32 	%r45, [_Z11kernel__4_1PdS_S_iiiiiiiiiiiiii_param_4];
	ld.param.u32 	%r39, [_Z11kernel__4_1PdS_S_iiiiiiiiiiiiii_param_5];
	ld.param.u32 	%r46, [_Z11kernel__4_1PdS_S_iiiiiiiiiiiiii_param_6];
	ld.param.u32 	%r47, [_Z11kernel__4_1PdS_S_iiiiiiiiiiiiii_param_8];
	ld.param.u32 	%r48, [_Z11kernel__4_1PdS_S_iiiiiiiiiiiiii_param_9];
	ld.param.u32 	%r49, [_Z11kernel__4_1PdS_S_iiiiiiiiiiiiii_param_10];
	ld.param.u32 	%r44, [_Z11kernel__4_1PdS_S_iiiiiiiiiiiiii_param_16];
	mov.u32 	%r1, %tid.x;
	mov.u32 	%r50, %tid.y;
	mov.u32 	%r51, %ctaid.x;
	mul.lo.s32 	%r52, %r48, %r47;
	mul.lo.s32 	%r53, %r52, %r49;
	div.u32 	%r54, %r51, %r53;
	mul.lo.s32 	%r55, %r54, %r53;
	sub.s32 	%r56, %r51, %r55;
	div.s32 	%r57, %r56, %r52;
	mul.lo.s32 	%r58, %r57, %r52;
	sub.s32 	%r59, %r56, %r58;
	div.s32 	%r2, %r59, %r47;
	mul.lo.s32 	%r60, %r2, %r47;
	sub.s32 	%r61, %r59, %r60;
	shl.b32 	%r3, %r61, 4;
	add.s32 	%r62, %r3, %r1;
	shl.b32 	%r63, %r57, 4;
	add.s32 	%r4, %r63, %r50;
	mul.lo.s32 	%r5, %r54, 6;
	mad.lo.s32 	%r64, %r5, %r39, %r4;
	mul.lo.s32 	%r65, %r64, %r45;
	mad.lo.s32 	%r66, %r2, 6, %r65;
	mad.lo.s32 	%r6, %r66, %r38, %r62;
	sub.s32 	%r67, %r38, %r3;
	shr.s32 	%r68, %r38, 31;
	shr.u32 	%r69, %r68, 28;
	add.s32 	%r70, %r38, %r69;
	and.b32  	%r71, %r70, -16;
	sub.s32 	%r72, %r38, %r71;
	setp.lt.s32 	%p1, %r67, 16;
	selp.b32 	%r7, %r72, 16, %p1;
	mad.lo.s32 	%r8, %r2, -6, %r45;
	mul.hi.s32 	%r73, %r45, 715827883;
	shr.u32 	%r74, %r73, 31;
	add.s32 	%r75, %r73, %r74;
	mul.lo.s32 	%r76, %r75, 6;
	sub.s32 	%r77, %r45, %r76;
	setp.gt.s32 	%p2, %r8, 5;
	selp.b32 	%r9, 6, %r77, %p2;
	sub.s32 	%r78, %r39, %r63;
	shr.s32 	%r79, %r39, 31;
	shr.u32 	%r80, %r79, 28;
	add.s32 	%r81, %r39, %r80;
	and.b32  	%r82, %r81, -16;
	sub.s32 	%r83, %r39, %r82;
	setp.lt.s32 	%p3, %r78, 16;
	selp.b32 	%r10, %r83, 16, %p3;
	mad.lo.s32 	%r11, %r54, -6, %r46;
	mul.hi.s32 	%r84, %r46, 715827883;
	shr.u32 	%r85, %r84, 31;
	add.s32 	%r86, %r84, %r85;
	mul.lo.s32 	%r87, %r86, 6;
	sub.s32 	%r88, %r46, %r87;
	setp.gt.s32 	%p4, %r11, 5;
	selp.b32 	%r12, 6, %r88, %p4;
	setp.lt.s32 	%p5, %r44, 1;
	mov.f64 	%fd269, 0d0000000000000000;
	mov.f64 	%fd270, %fd269;
	mov.f64 	%fd271, %fd269;
	mov.f64 	%fd272, %fd269;
	mov.f64 	%fd273, %fd269;
	mov.f64 	%fd274, %fd269;
	mov.f64 	%fd275, %fd269;
	mov.f64 	%fd276, %fd269;
	mov.f64 	%fd277, %fd269;
	mov.f64 	%fd278, %fd269;
	mov.f64 	%fd279, %fd269;
	mov.f64 	%fd280, %fd269;
	mov.f64 	%fd281, %fd269;
	mov.f64 	%fd282, %fd269;
	mov.f64 	%fd283, %fd269;
	mov.f64 	%fd284, %fd269;
	mov.f64 	%fd285, %fd269;
	mov.f64 	%fd286, %fd269;
	mov.f64 	%fd287, %fd269;
	mov.f64 	%fd288, %fd269;
	mov.f64 	%fd289, %fd269;
	mov.f64 	%fd290, %fd269;
	mov.f64 	%fd291, %fd269;
	mov.f64 	%fd292, %fd269;
	mov.f64 	%fd293, %fd269;
	mov.f64 	%fd294, %fd269;
	mov.f64 	%fd295, %fd269;
	mov.f64 	%fd296, %fd269;
	mov.f64 	%fd297, %fd269;
	mov.f64 	%fd298, %fd269;
	mov.f64 	%fd299, %fd269;
	mov.f64 	%fd300, %fd269;
	mov.f64 	%fd301, %fd269;
	mov.f64 	%fd302, %fd269;
	mov.f64 	%fd303, %fd269;
	mov.f64 	%fd304, %fd269;
	@%p5 bra 	$L__BB3_12;
	ld.param.u32 	%r185, [_Z11kernel__4_1PdS_S_iiiiiiiiiiiiii_param_3];
	mul.lo.s32 	%r90, %r2, %r185;
	mad.lo.s32 	%r91, %r90, 6, %r1;
	add.s32 	%r13, %r91, %r3;
	mov.b32 	%r227, 0;
	mov.f64 	%fd269, 0d0000000000000000;
	mov.u32 	%r228, %r227;
$L__BB3_2:
	.pragma "nounroll";
	ld.param.u32 	%r225, [_Z11kernel__4_1PdS_S_iiiiiiiiiiiiii_param_16];
	setp.lt.s32 	%p6, %r9, 1;
	mov.u32 	%r92, %tid.x;
	setp.ge.s32 	%p7, %r92, %r7;
	add.s32 	%r16, %r227, 16;
	sub.s32 	%r93, %r16, %r225;
	setp.gt.s32 	%p8, %r93, 0;
	selp.b32 	%r228, %r93, %r228, %p8;
	sub.s32 	%r95, 16, %r228;
	mov.u32 	%r96, %tid.y;
	setp.ge.u32 	%p9, %r96, %r95;
	or.pred  	%p10, %p7, %p9;
	or.pred  	%p11, %p10, %p6;
	@%p11 bra 	$L__BB3_5;
	ld.param.u32 	%r189, [_Z11kernel__4_1PdS_S_iiiiiiiiiiiiii_param_12];
	mov.u32 	%r98, %tid.y;
	mov.u32 	%r99, %tid.x;
	shl.b32 	%r100, %r99, 3;
	mad.lo.s32 	%r101, %r98, 768, %r100;
	mov.u32 	%r102, _ZZ11kernel__4_1PdS_S_iiiiiiiiiiiiiiE4sm_a;
	add.s32 	%r230, %r102, %r101;
	neg.s32 	%r231, %r9;
	add.s32 	%r103, %r227, %r98;
	mad.lo.s32 	%r229, %r103, %r189, %r13;
$L__BB3_4:
	ld.param.u32 	%r186, [_Z11kernel__4_1PdS_S_iiiiiiiiiiiiii_param_3];
	ld.param.u64 	%rd96, [_Z11kernel__4_1PdS_S_iiiiiiiiiiiiii_param_1];
	cvta.to.global.u64 	%rd5, %rd96;
	mul.wide.u32 	%rd6, %r229, 8;
	add.s64 	%rd7, %rd5, %rd6;
	ld.global.f64 	%fd183, [%rd7];
	st.shared.f64 	[%r230], %fd183;
	add.s32 	%r231, %r231, 1;
	setp.ne.s32 	%p12, %r231, 0;
	add.s32 	%r230, %r230, 128;
	add.s32 	%r229, %r229, %r186;
	@%p12 bra 	$L__BB3_4;
$L__BB3_5:
	setp.lt.s32 	%p13, %r12, 1;
	mov.u32 	%r104, %tid.y;
	setp.ge.s32 	%p14, %r104, %r10;
	sub.s32 	%r105, 16, %r228;
	mov.u32 	%r106, %tid.x;
	setp.ge.u32 	%p15, %r106, %r105;
	or.pred  	%p16, %p14, %p15;
	or.pred  	%p17, %p16, %p13;
	@%p17 bra 	$L__BB3_8;
	mov.u32 	%r109, %tid.x;
	add.s32 	%r27, %r227, %r109;
	mov.b32 	%r232, 0;
$L__BB3_7:
	ld.param.u32 	%r188, [_Z11kernel__4_1PdS_S_iiiiiiiiiiiiii_param_7];
	ld.param.u32 	%r187, [_Z11kernel__4_1PdS_S_iiiiiiiiiiiiii_param_5];
	ld.param.u64 	%rd97, [_Z11kernel__4_1PdS_S_iiiiiiiiiiiiii_param_2];
	add.s32 	%r110, %r232, %r5;
	mad.lo.s32 	%r111, %r110, %r187, %r4;
	mad.lo.s32 	%r112, %r111, %r188, %r27;
	cvta.to.global.u64 	%rd8, %rd97;
	mul.wide.u32 	%rd9, %r112, 8;
	add.s64 	%rd10, %rd8, %rd9;
	ld.global.f64 	%fd184, [%rd10];
	shl.b32 	%r113, %r232, 4;
	mov.u32 	%r114, %tid.y;
	add.s32 	%r115, %r113, %r114;
	mov.u32 	%r116, %tid.x;
	mov.u32 	%r117, _ZZ11kernel__4_1PdS_S_iiiiiiiiiiiiiiE4sm_b;
	mad.lo.s32 	%r118, %r116, 768, %r117;
	shl.b32 	%r119, %r115, 3;
	add.s32 	%r120, %r118, %r119;
	st.shared.f64 	[%r120], %fd184;
	add.s32 	%r232, %r232, 1;
	setp.ne.s32 	%p18, %r232, %r12;
	@%p18 bra 	$L__BB3_7;
$L__BB3_8:
	bar.sync 	0;
	setp.gt.s32 	%p19, %r228, 15;
	@%p19 bra 	$L__BB3_11;
	sub.s32 	%r122, 16, %r228;
	max.s32 	%r30, %r122, 1;
	mov.b32 	%r233, 0;
$L__BB3_10:
	mul.lo.s32 	%r123, %r233, 768;
	mov.u32 	%r124, _ZZ11kernel__4_1PdS_S_iiiiiiiiiiiiiiE4sm_b;
	add.s32 	%r125, %r124, %r123;
	mov.u32 	%r126, %tid.y;
	shl.b32 	%r127, %r126, 3;
	add.s32 	%r128, %r125, %r127;
	mov.u32 	%r129, _ZZ11kernel__4_1PdS_S_iiiiiiiiiiiiiiE4sm_a;
	add.s32 	%r130, %r129, %r123;
	ld.shared.f64 	%fd185, [%r128+640];
	ld.shared.f64 	%fd186, [%r128+512];
	ld.shared.f64 	%fd187, [%r128+384];
	ld.shared.f64 	%fd188, [%r128+256];
	ld.shared.f64 	%fd189, [%r128+128];
	ld.shared.f64 	%fd190, [%r128];
	mov.u32 	%r131, %tid.x;
	shl.b32 	%r132, %r131, 3;
	add.s32 	%r133, %r130, %r132;
	ld.shared.f64 	%fd191, [%r133];
	fma.rn.f64 	%fd304, %fd190, %fd191, %fd304;
	fma.rn.f64 	%fd298, %fd189, %fd191, %fd298;
	fma.rn.f64 	%fd292, %fd188, %fd191, %fd292;
	fma.rn.f64 	%fd286, %fd187, %fd191, %fd286;
	fma.rn.f64 	%fd280, %fd186, %fd191, %fd280;
	fma.rn.f64 	%fd274, %fd185, %fd191, %fd274;
	ld.shared.f64 	%fd192, [%r133+128];
	fma.rn.f64 	%fd303, %fd190, %fd192, %fd303;
	fma.rn.f64 	%fd297, %fd189, %fd192, %fd297;
	fma.rn.f64 	%fd291, %fd188, %fd192, %fd291;
	fma.rn.f64 	%fd285, %fd187, %fd192, %fd285;
	fma.rn.f64 	%fd279, %fd186, %fd192, %fd279;
	fma.rn.f64 	%fd273, %fd185, %fd192, %fd273;
	ld.shared.f64 	%fd193, [%r133+256];
	fma.rn.f64 	%fd302, %fd190, %fd193, %fd302;
	fma.rn.f64 	%fd296, %fd189, %fd193, %fd296;
	fma.rn.f64 	%fd290, %fd188, %fd193, %fd290;
	fma.rn.f64 	%fd284, %fd187, %fd193, %fd284;
	fma.rn.f64 	%fd278, %fd186, %fd193, %fd278;
	fma.rn.f64 	%fd272, %fd185, %fd193, %fd272;
	ld.shared.f64 	%fd194, [%r133+384];
	fma.rn.f64 	%fd301, %fd190, %fd194, %fd301;
	fma.rn.f64 	%fd295, %fd189, %fd194, %fd295;
	fma.rn.f64 	%fd289, %fd188, %fd194, %fd289;
	fma.rn.f64 	%fd283, %fd187, %fd194, %fd283;
	fma.rn.f64 	%fd277, %fd186, %fd194, %fd277;
	fma.rn.f64 	%fd271, %fd185, %fd194, %fd271;
	ld.shared.f64 	%fd195, [%r133+512];
	fma.rn.f64 	%fd300, %fd190, %fd195, %fd300;
	fma.rn.f64 	%fd294, %fd189, %fd195, %fd294;
	fma.rn.f64 	%fd288, %fd188, %fd195, %fd288;
	fma.rn.f64 	%fd282, %fd187, %fd195, %fd282;
	fma.rn.f64 	%fd276, %fd186, %fd195, %fd276;
	fma.rn.f64 	%fd270, %fd185, %fd195, %fd270;
	ld.shared.f64 	%fd196, [%r133+640];
	fma.rn.f64 	%fd299, %fd190, %fd196, %fd299;
	fma.rn.f64 	%fd293, %fd189, %fd196, %fd293;
	fma.rn.f64 	%fd287, %fd188, %fd196, %fd287;
	fma.rn.f64 	%fd281, %fd187, %fd196, %fd281;
	fma.rn.f64 	%fd275, %fd186, %fd196, %fd275;
	fma.rn.f64 	%fd269, %fd185, %fd196, %fd269;
	add.s32 	%r233, %r233, 1;
	setp.ne.s32 	%p20, %r233, %r30;
	@%p20 bra 	$L__BB3_10;
$L__BB3_11:
	ld.param.u32 	%r226, [_Z11kernel__4_1PdS_S_iiiiiiiiiiiiii_param_16];
	bar.sync 	0;
	setp.lt.s32 	%p21, %r16, %r226;
	mov.u32 	%r227, %r16;
	@%p21 bra 	$L__BB3_2;
$L__BB3_12:
	mov.u32 	%r134, %tid.x;
	setp.ge.s32 	%p22, %r134, %r7;
	mov.u32 	%r135, %tid.y;
	setp.ge.s32 	%p23, %r135, %r10;
	or.pred  	%p24, %p22, %p23;
	@%p24 bra 	$L__BB3_85;
	min.s32 	%r137, %r12, %r9;
	setp.lt.s32 	%p25, %r137, 1;
	@%p25 bra 	$L__BB3_15;
	ld.param.u64 	%rd89, [_Z11kernel__4_1PdS_S_iiiiiiiiiiiiii_param_0];
	cvta.to.global.u64 	%rd11, %rd89;
	mul.wide.s32 	%rd12, %r6, 8;
	add.s64 	%rd13, %rd11, %rd12;
	st.global.f64 	[%rd13], %fd304;
$L__BB3_15:
	setp.lt.s32 	%p26, %r12, 1;
	setp.lt.s32 	%p27, %r9, 2;
	or.pred  	%p28, %p26, %p27;
	@%p28 bra 	$L__BB3_17;
	ld.param.u32 	%r190, [_Z11kernel__4_1PdS_S_iiiiiiiiiiiiii_param_14];
	ld.param.u64 	%rd90, [_Z11kernel__4_1PdS_S_iiiiiiiiiiiiii_param_0];
	add.s32 	%r138, %r6, %r190;
	cvta.to.global.u64 	%rd14, %rd90;
	mul.wide.s32 	%rd15, %r138, 8;
	add.s64 	%rd16, %rd14, %rd15;
	st.global.f64 	[%rd16], %fd303;
$L__BB3_17:
	setp.lt.s32 	%p30, %r9, 3;
	or.pred  	%p31, %p26, %p30;
	@%p31 bra 	$L__BB3_19;
	ld.param.u32 	%r191, [_Z11kernel__4_1PdS_S_iiiiiiiiiiiiii_param_14];
	ld.param.u64 	%rd91, [_Z11kernel__4_1PdS_S_iiiiiiiiiiiiii_param_0];
	shl.b32 	%r139, %r191, 1;
	add.s32 	%r140, %r6, %r139;
	cvta.to.global.u64 	%rd17, %rd91;
	mul.wide.s32 	%rd18, %r140, 8;
	add.s64 	%rd19, %rd17, %rd18;
	st.global.f64 	[%rd19], %fd302;
$L__BB3_19:
	setp.lt.s32 	%p33, %r9, 4;
	or.pred  	%p34, %p26, %p33;
	@%p34 bra 	$L__BB3_21;
	ld.param.u32 	%r192, [_Z11kernel__4_1PdS_S_iiiiiiiiiiiiii_param_14];
	ld.param.u64 	%rd92, [_Z11kernel__4_1PdS_S_iiiiiiiiiiiiii_param_0];
	mad.lo.s32 	%r141, %r192, 3, %r6;
	cvta.to.global.u64 	%rd20, %rd92;
	mul.wide.s32 	%rd21, %r141, 8;
	add.s64 	%rd22, %rd20, %rd21;
	st.global.f64 	[%rd22], %fd301;
$L__BB3_21:
	setp.lt.s32 	%p36, %r9, 5;
	or.pred  	%p37, %p26, %p36;
	@%p37 bra 	$L__BB3_23;
	ld.param.u32 	%r193, [_Z11kernel__4_1PdS_S_iiiiiiiiiiiiii_param_14];
	ld.param.u64 	%rd93, [_Z11kernel__4_1PdS_S_iiiiiiiiiiiiii_param_0];
	shl.b32 	%r142, %r193, 2;
	add.s32 	%r143, %r6, %r142;
	cvta.to.global.u64 	%rd23, %rd93;
	mul.wide.s32 	%rd24, %r143, 8;
	add.s64 	%rd25, %rd23, %rd24;
	st.global.f64 	[%rd25], %fd300;
$L__BB3_23:
	setp.lt.s32 	%p39, %r8, 6;
	or.pred  	%p40, %p26, %p39;
	@%p40 bra 	$L__BB3_25;
	ld.param.u32 	%r194, [_Z11kernel__4_1PdS_S_iiiiiiiiiiiiii_param_14];
	ld.param.u64 	%rd94, [_Z11kernel__4_1PdS_S_iiiiiiiiiiiiii_param_0];
	mad.lo.s32 	%r144, %r194, 5, %r6;
	cvta.to.global.u64 	%rd26, %rd94;
	mul.wide.s32 	%rd27, %r144, 8;
	add.s64 	%rd28, %rd26, %rd27;
	st.global.f64 	[%rd28], %fd299;
$L__BB3_25:
	ld.param.u32 	%r220, [_Z11kernel__4_1PdS_S_iiiiiiiiiiiiii_param_15];
	ld.param.u64 	%rd95, [_Z11kernel__4_1PdS_S_iiiiiiiiiiiiii_param_0];
	cvta.to.global.u64 	%rd1, %rd95;
	setp.lt.s32 	%p41, %r9, 1;
	setp.lt.s32 	%p42, %r12, 2;
	add.s32 	%r33, %r6, %r220;
	or.pred  	%p43, %p42, %p41;
	@%p43 bra 	$L__BB3_27;
	mul.wide.s32 	%rd29, %r33, 8;
	add.s64 	%rd30, %rd1, %rd29;
	st.global.f64 	[%rd30], %fd298;
$L__BB3_27:
	min.s32 	%r145, %r12, %r9;
	setp.lt.s32 	%p44, %r145, 2;
	@%p44 bra 	$L__BB3_29;
	ld.param.u32 	%r195, [_Z11kernel__4_1PdS_S_iiiiiiiiiiiiii_param_14];
	add.s32 	%r146, %r33, %r195;
	mul.wide.s32 	%rd31, %r146, 8;
	add.s64 	%rd32, %rd1, %rd31;
	st.global.f64 	[%rd32], %fd297;
$L__BB3_29:
	setp.lt.s32 	%p45, %r12, 2;
	setp.lt.s32 	%p46, %r9, 3;
	or.pred  	%p47, %p45, %p46;
	@%p47 bra 	$L__BB3_31;
	ld.param.u32 	%r196, [_Z11kernel__4_1PdS_S_iiiiiiiiiiiiii_param_14];
	shl.b32 	%r147, %r196, 1;
	add.s32 	%r148, %r33, %r147;
	mul.wide.s32 	%rd33, %r148, 8;
	add.s64 	%rd34, %rd1, %rd33;
	st.global.f64 	[%rd34], %fd296;
$L__BB3_31:
	setp.lt.s32 	%p48, %r12, 2;
	setp.lt.s32 	%p49, %r9, 4;
	or.pred  	%p50, %p48, %p49;
	@%p50 bra 	$L__BB3_33;
	ld.param.u32 	%r197, [_Z11kernel__4_1PdS_S_iiiiiiiiiiiiii_param_14];
	mad.lo.s32 	%r149, %r197, 3, %r33;
	mul.wide.s32 	%rd35, %r149, 8;
	add.s64 	%rd36, %rd1, %rd35;
	st.global.f64 	[%rd36], %fd295;
$L__BB3_33:
	setp.lt.s32 	%p51, %r12, 2;
	setp.lt.s32 	%p52, %r9, 5;
	or.pred  	%p53, %p51, %p52;
	@%p53 bra 	$L__BB3_35;
	ld.param.u32 	%r198, [_Z11kernel__4_1PdS_S_iiiiiiiiiiiiii_param_14];
	shl.b32 	%r150, %r198, 2;
	add.s32 	%r151, %r33, %r150;
	mul.wide.s32 	%rd37, %r151, 8;
	add.s64 	%rd38, %rd1, %rd37;
	st.global.f64 	[%rd38], %fd294;
$L__BB3_35:
	setp.lt.s32 	%p54, %r12, 2;
	setp.lt.s32 	%p55, %r8, 6;
	or.pred  	%p56, %p54, %p55;
	@%p56 bra 	$L__BB3_37;
	ld.param.u32 	%r199, [_Z11kernel__4_1PdS_S_iiiiiiiiiiiiii_param_14];
	mad.lo.s32 	%r152, %r199, 5, %r33;
	mul.wide.s32 	%rd39, %r152, 8;
	add.s64 	%rd40, %rd1, %rd39;
	st.global.f64 	[%rd40], %fd293;
$L__BB3_37:
	ld.param.u32 	%r221, [_Z11kernel__4_1PdS_S_iiiiiiiiiiiiii_param_15];
	setp.lt.s32 	%p57, %r9, 1;
	setp.lt.s32 	%p58, %r12, 3;
	add.s32 	%r34, %r33, %r221;
	or.pred  	%p59, %p58, %p57;
	@%p59 bra 	$L__BB3_39;
	mul.wide.s32 	%rd41, %r34, 8;
	add.s64 	%rd42, %rd1, %rd41;
	st.global.f64 	[%rd42], %fd292;
$L__BB3_39:
	setp.lt.s32 	%p60, %r12, 3;
	setp.lt.s32 	%p61, %r9, 2;
	or.pred  	%p62, %p60, %p61;
	@%p62 bra 	$L__BB3_41;
	ld.param.u32 	%r200, [_Z11kernel__4_1PdS_S_iiiiiiiiiiiiii_param_14];
	add.s32 	%r153, %r34, %r200;
	mul.wide.s32 	%rd43, %r153, 8;
	add.s64 	%rd44, %rd1, %rd43;
	st.global.f64 	[%rd44], %fd291;
$L__BB3_41:
	setp.lt.s32 	%p63, %r145, 3;
	@%p63 bra 	$L__BB3_43;
	ld.param.u32 	%r201, [_Z11kernel__4_1PdS_S_iiiiiiiiiiiiii_param_14];
	shl.b32 	%r155, %r201, 1;
	add.s32 	%r156, %r34, %r155;
	mul.wide.s32 	%rd45, %r156, 8;
	add.s64 	%rd46, %rd1, %rd45;
	st.global.f64 	[%rd46], %fd290;
$L__BB3_43:
	setp.lt.s32 	%p64, %r12, 3;
	setp.lt.s32 	%p65, %r9, 4;
	or.pred  	%p66, %p64, %p65;
	@%p66 bra 	$L__BB3_45;
	ld.param.u32 	%r202, [_Z11kernel__4_1PdS_S_iiiiiiiiiiiiii_param_14];
	mad.lo.s32 	%r157, %r202, 3, %r34;
	mul.wide.s32 	%rd47, %r157, 8;
	add.s64 	%rd48, %rd1, %rd47;
	st.global.f64 	[%rd48], %fd289;
$L__BB3_45:
	setp.lt.s32 	%p67, %r12, 3;
	setp.lt.s32 	%p68, %r9, 5;
	or.pred  	%p69, %p67, %p68;
	@%p69 bra 	$L__BB3_47;
	ld.param.u32 	%r203, [_Z11kernel__4_1PdS_S_iiiiiiiiiiiiii_param_14];
	shl.b32 	%r158, %r203, 2;
	add.s32 	%r159, %r34, %r158;
	mul.wide.s32 	%rd49, %r159, 8;
	add.s64 	%rd50, %rd1, %rd49;
	st.global.f64 	[%rd50], %fd288;
$L__BB3_47:
	setp.lt.s32 	%p70, %r12, 3;
	setp.lt.s32 	%p71, %r8, 6;
	or.pred  	%p72, %p70, %p71;
	@%p72 bra 	$L__BB3_49;
	ld.param.u32 	%r204, [_Z11kernel__4_1PdS_S_iiiiiiiiiiiiii_param_14];
	mad.lo.s32 	%r160, %r204, 5, %r34;
	mul.wide.s32 	%rd51, %r160, 8;
	add.s64 	%rd52, %rd1, %rd51;
	st.global.f64 	[%rd52], %fd287;
$L__BB3_49:
	ld.param.u32 	%r222, [_Z11kernel__4_1PdS_S_iiiiiiiiiiiiii_param_15];
	setp.lt.s32 	%p73, %r9, 1;
	setp.lt.s32 	%p74, %r12, 4;
	add.s32 	%r35, %r34, %r222;
	or.pred  	%p75, %p74, %p73;
	@%p75 bra 	$L__BB3_51;
	mul.wide.s32 	%rd53, %r35, 8;
	add.s64 	%rd54, %rd1, %rd53;
	st.global.f64 	[%rd54], %fd286;
$L__BB3_51:
	setp.lt.s32 	%p76, %r12, 4;
	setp.lt.s32 	%p77, %r9, 2;
	or.pred  	%p78, %p76, %p77;
	@%p78 bra 	$L__BB3_53;
	ld.param.u32 	%r205, [_Z11kernel__4_1PdS_S_iiiiiiiiiiiiii_param_14];
	add.s32 	%r161, %r35, %r205;
	mul.wide.s32 	%rd55, %r161, 8;
	add.s64 	%rd56, %rd1, %rd55;
	st.global.f64 	[%rd56], %fd285;
$L__BB3_53:
	setp.lt.s32 	%p79, %r12, 4;
	setp.lt.s32 	%p80, %r9, 3;
	or.pred  	%p81, %p79, %p80;
	@%p81 bra 	$L__BB3_55;
	ld.param.u32 	%r206, [_Z11kernel__4_1PdS_S_iiiiiiiiiiiiii_param_14];
	shl.b32 	%r162, %r206, 1;
	add.s32 	%r163, %r35, %r162;
	mul.wide.s32 	%rd57, %r163, 8;
	add.s64 	%rd58, %rd1, %rd57;
	st.global.f64 	[%rd58], %fd284;
$L__BB3_55:
	setp.lt.s32 	%p82, %r145, 4;
	@%p82 bra 	$L__BB3_57;
	ld.param.u32 	%r207, [_Z11kernel__4_1PdS_S_iiiiiiiiiiiiii_param_14];
	mad.lo.s32 	%r165, %r207, 3, %r35;
	mul.wide.s32 	%rd59, %r165, 8;
	add.s64 	%rd60, %rd1, %rd59;
	st.global.f64 	[%rd60], %fd283;
$L__BB3_57:
	setp.lt.s32 	%p83, %r12, 4;
	setp.lt.s32 	%p84, %r9, 5;
	or.pred  	%p85, %p83, %p84;
	@%p85 bra 	$L__BB3_59;
	ld.param.u32 	%r208, [_Z11kernel__4_1PdS_S_iiiiiiiiiiiiii_param_14];
	shl.b32 	%r166, %r208, 2;
	add.s32 	%r167, %r35, %r166;
	mul.wide.s32 	%rd61, %r167, 8;
	add.s64 	%rd62, %rd1, %rd61;
	st.global.f64 	[%rd62], %fd282;
$L__BB3_59:
	setp.lt.s32 	%p86, %r12, 4;
	setp.lt.s32 	%p87, %r8, 6;
	or.pred  	%p88, %p86, %p87;
	@%p88 bra 	$L__BB3_61;
	ld.param.u32 	%r209, [_Z11kernel__4_1PdS_S_iiiiiiiiiiiiii_param_14];
	mad.lo.s32 	%r168, %r209, 5, %r35;
	mul.wide.s32 	%rd63, %r168, 8;
	add.s64 	%rd64, %rd1, %rd63;
	st.global.f64 	[%rd64], %fd281;
$L__BB3_61:
	ld.param.u32 	%r223, [_Z11kernel__4_1PdS_S_iiiiiiiiiiiiii_param_15];
	setp.lt.s32 	%p89, %r9, 1;
	setp.lt.s32 	%p90, %r12, 5;
	add.s32 	%r36, %r35, %r223;
	or.pred  	%p91, %p90, %p89;
	@%p91 bra 	$L__BB3_63;
	mul.wide.s32 	%rd65, %r36, 8;
	add.s64 	%rd66, %rd1, %rd65;
	st.global.f64 	[%rd66], %fd280;
$L__BB3_63:
	setp.lt.s32 	%p92, %r12, 5;
	setp.lt.s32 	%p93, %r9, 2;
	or.pred  	%p94, %p92, %p93;
	@%p94 bra 	$L__BB3_65;
	ld.param.u32 	%r210, [_Z11kernel__4_1PdS_S_iiiiiiiiiiiiii_param_14];
	add.s32 	%r169, %r36, %r210;
	mul.wide.s32 	%rd67, %r169, 8;
	add.s64 	%rd68, %rd1, %rd67;
	st.global.f64 	[%rd68], %fd279;
$L__BB3_65:
	setp.lt.s32 	%p95, %r12, 5;
	setp.lt.s32 	%p96, %r9, 3;
	or.pred  	%p97, %p95, %p96;
	@%p97 bra 	$L__BB3_67;
	ld.param.u32 	%r211, [_Z11kernel__4_1PdS_S_iiiiiiiiiiiiii_param_14];
	shl.b32 	%r170, %r211, 1;
	add.s32 	%r171, %r36, %r170;
	mul.wide.s32 	%rd69, %r171, 8;
	add.s64 	%rd70, %rd1, %rd69;
	st.global.f64 	[%rd70], %fd278;
$L__BB3_67:
	setp.lt.s32 	%p98, %r12, 5;
	setp.lt.s32 	%p99, %r9, 4;
	or.pred  	%p100, %p98, %p99;
	@%p100 bra 	$L__BB3_69;
	ld.param.u32 	%r212, [_Z11kernel__4_1PdS_S_iiiiiiiiiiiiii_param_14];
	mad.lo.s32 	%r172, %r212, 3, %r36;
	mul.wide.s32 	%rd71, %r172, 8;
	add.s64 	%rd72, %rd1, %rd71;
	st.global.f64 	[%rd72], %fd277;
$L__BB3_69:
	setp.lt.s32 	%p101, %r145, 5;
	@%p101 bra 	$L__BB3_71;
	ld.param.u32 	%r213, [_Z11kernel__4_1PdS_S_iiiiiiiiiiiiii_param_14];
	shl.b32 	%r174, %r213, 2;
	add.s32 	%r175, %r36, %r174;
	mul.wide.s32 	%rd73, %r175, 8;
	add.s64 	%rd74, %rd1, %rd73;
	st.global.f64 	[%rd74], %fd276;
$L__BB3_71:
	setp.lt.s32 	%p102, %r12, 5;
	setp.lt.s32 	%p103, %r8, 6;
	or.pred  	%p104, %p102, %p103;
	@%p104 bra 	$L__BB3_73;
	ld.param.u32 	%r214, [_Z11kernel__4_1PdS_S_iiiiiiiiiiiiii_param_14];
	mad.lo.s32 	%r176, %r214, 5, %r36;
	mul.wide.s32 	%rd75, %r176, 8;
	add.s64 	%rd76, %rd1, %rd75;
	st.global.f64 	[%rd76], %fd275;
$L__BB3_73:
	ld.param.u32 	%r224, [_Z11kernel__4_1PdS_S_iiiiiiiiiiiiii_param_15];
	setp.lt.s32 	%p105, %r9, 1;
	setp.lt.s32 	%p106, %r11, 6;
	add.s32 	%r37, %r36, %r224;
	or.pred  	%p107, %p106, %p105;
	@%p107 bra 	$L__BB3_75;
	mul.wide.s32 	%rd77, %r37, 8;
	add.s64 	%rd78, %rd1, %rd77;
	st.global.f64 	[%rd78], %fd274;
$L__BB3_75:
	setp.lt.s32 	%p108, %r9, 2;
	setp.lt.s32 	%p109, %r11, 6;
	or.pred  	%p110, %p109, %p108;
	@%p110 bra 	$L__BB3_77;
	ld.param.u32 	%r215, [_Z11kernel__4_1PdS_S_iiiiiiiiiiiiii_param_14];
	add.s32 	%r177, %r37, %r215;
	mul.wide.s32 	%rd79, %r177, 8;
	add.s64 	%rd80, %rd1, %rd79;
	st.global.f64 	[%rd80], %fd273;
$L__BB3_77:
	setp.lt.s32 	%p111, %r9, 3;
	setp.lt.s32 	%p112, %r11, 6;
	or.pred  	%p113, %p112, %p111;
	@%p113 bra 	$L__BB3_79;
	ld.param.u32 	%r216, [_Z11kernel__4_1PdS_S_iiiiiiiiiiiiii_param_14];
	shl.b32 	%r178, %r216, 1;
	add.s32 	%r179, %r37, %r178;
	mul.wide.s32 	%rd81, %r179, 8;
	add.s64 	%rd82, %rd1, %rd81;
	st.global.f64 	[%rd82], %fd272;
$L__BB3_79:
	setp.lt.s32 	%p114, %r9, 4;
	setp.lt.s32 	%p115, %r11, 6;
	or.pred  	%p116, %p115, %p114;
	@%p116 bra 	$L__BB3_81;
	ld.param.u32 	%r217, [_Z11kernel__4_1PdS_S_iiiiiiiiiiiiii_param_14];
	mad.lo.s32 	%r180, %r217, 3, %r37;
	mul.wide.s32 	%rd83, %r180, 8;
	add.s64 	%rd84, %rd1, %rd83;
	st.global.f64 	[%rd84], %fd271;
$L__BB3_81:
	setp.lt.s32 	%p117, %r9, 5;
	setp.lt.s32 	%p118, %r11, 6;
	or.pred  	%p119, %p118, %p117;
	@%p119 bra 	$L__BB3_83;
	ld.param.u32 	%r218, [_Z11kernel__4_1PdS_S_iiiiiiiiiiiiii_param_14];
	shl.b32 	%r181, %r218, 2;
	add.s32 	%r182, %r37, %r181;
	mul.wide.s32 	%rd85, %r182, 8;
	add.s64 	%rd86, %rd1, %rd85;
	st.global.f64 	[%rd86], %fd270;
$L__BB3_83:
	min.s32 	%r183, %r11, %r8;
	setp.lt.s32 	%p120, %r183, 6;
	@%p120 bra 	$L__BB3_85;
	ld.param.u32 	%r219, [_Z11kernel__4_1PdS_S_iiiiiiiiiiiiii_param_14];
	mad.lo.s32 	%r184, %r219, 5, %r37;
	mul.wide.s32 	%rd87, %r184, 8;
	add.s64 	%rd88, %rd1, %rd87;
	st.global.f64 	[%rd88], %fd269;
$L__BB3_85:
	ret;

}


// ===== COMPILED SASS (sm_100) =====

	.target	sm_100

	.elftype	@"ET_EXEC"


//--------------------- .note.nv.tkinfo           --------------------------
	.section	.note.nv.tkinfo,"",@"SHT_NOTE"
	.sectionflags	@"SHF_NOTE_NV_TKINFO"
	.tkinfo
        /*0018*/ 	.word	0x00000002
        /*0030*/ 	.string	""
        /*0030*/ 	.string	"ptxas"
        /*0030*/ 	.string	"Cuda compilation tools, release 13.0, V13.0.88"
        /*0030*/ 	.string	"Build cuda_13.0.r13.0/compiler.36424714_0"
        /*0030*/ 	.string	"-arch sm_100 -m 64 "



//--------------------- .note.nv.cuinfo           --------------------------
	.section	.note.nv.cuinfo,"",@"SHT_NOTE"
	.sectionflags	@"SHF_NOTE_NV_CUINFO"
        /*0018*/ 	.short	0x0002
        /*001a*/ 	.short	0x0064
        /*001c*/ 	.short	0x0082
	.zero		2


//--------------------- .nv.info                  --------------------------
	.section	.nv.info,"",@"SHT_CUDA_INFO"
	.align	4


	//----- nvinfo : EIATTR_REGCOUNT
	.align		4
        /*0000*/ 	.byte	0x04, 0x2f
        /*0002*/ 	.short	(.L_1 - .L_0)
	.align		4
.L_0:
        /*0004*/ 	.word	index@(_Z11kernel__1_1PdS_S_iiiiiiiiiiiiii)
        /*0008*/ 	.word	0x00000074


	//----- nvinfo : EIATTR_FRAME_SIZE
	.align		4
.L_1:
        /*000c*/ 	.byte	0x04, 0x11
        /*000e*/ 	.short	(.L_3 - .L_2)
	.align		4
.L_2:
        /*0010*/ 	.word	index@(_Z11kernel__1_1PdS_S_iiiiiiiiiiiiii)
        /*0014*/ 	.word	0x00000000


	//----- nvinfo : EIATTR_REGCOUNT
	.align		4
.L_3:
        /*0018*/ 	.byte	0x04, 0x2f
        /*001a*/ 	.short	(.L_5 - .L_4)
	.align		4
.L_4:
        /*001c*/ 	.word	index@(_Z11kernel__2_1PdS_S_iiiiiiiiiiiiii)
        /*0020*/ 	.word	0x0000007c


	//----- nvinfo : EIATTR_FRAME_SIZE
	.align		4
.L_5:
        /*0024*/ 	.byte	0x04, 0x11
        /*0026*/ 	.short	(.L_7 - .L_6)
	.align		4
.L_6:
        /*0028*/ 	.word	index@(_Z11kernel__2_1PdS_S_iiiiiiiiiiiiii)
        /*002c*/ 	.word	0x00000000


	//----- nvinfo : EIATTR_REGCOUNT
	.align		4
.L_7:
        /*0030*/ 	.byte	0x04, 0x2f
        /*0032*/ 	.short	(.L_9 - .L_8)
	.align		4
.L_8:
        /*0034*/ 	.word	index@(_Z11kernel__3_1PdS_S_iiiiiiiiiiiiii)
        /*0038*/ 	.word	0x00000071


	//----- nvinfo : EIATTR_FRAME_SIZE
	.align		4
.L_9:
        /*003c*/ 	.byte	0x04, 0x11
        /*003e*/ 	.short	(.L_11 - .L_10)
	.align		4
.L_10:
        /*0040*/ 	.word	index@(_Z11kernel__3_1PdS_S_iiiiiiiiiiiiii)
        /*0044*/ 	.word	0x00000000


	//----- nvinfo : EIATTR_REGCOUNT
	.align		4
.L_11:
        /*0048*/ 	.byte	0x04, 0x2f
        /*004a*/ 	.short	(.L_13 - .L_12)
	.align		4
.L_12:
        /*004c*/ 	.word	index@(_Z11kernel__4_1PdS_S_iiiiiiiiiiiiii)
        /*0050*/ 	.word	0x00000079


	//----- nvinfo : EIATTR_FRAME_SIZE
	.align		4
.L_13:
        /*0054*/ 	.byte	0x04, 0x11
        /*0056*/ 	.short	(.L_15 - .L_14)
	.align		4
.L_14:
        /*0058*/ 	.word	index@(_Z11kernel__4_1PdS_S_iiiiiiiiiiiiii)
        /*005c*/ 	.word	0x00000000


	//----- nvinfo : EIATTR_MIN_STACK_SIZE
	.align		4
.L_15:
        /*0060*/ 	.byte	0x04, 0x12
        /*0062*/ 	.short	(.L_17 - .L_16)
	.align		4
.L_16:
        /*0064*/ 	.word	index@(_Z11kernel__4_1PdS_S_iiiiiiiiiiiiii)
        /*0068*/ 	.word	0x00000000


	//----- nvinfo : EIATTR_MIN_STACK_SIZE
	.align		4
.L_17:
        /*006c*/ 	.byte	0x04, 0x12
        /*006e*/ 	.short	(.L_19 - .L_18)
	.align		4
.L_18:
        /*0070*/ 	.word	index@(_Z11kernel__3_1PdS_S_iiiiiiiiiiiiii)
        /*0074*/ 	.word	0x00000000


	//----- nvinfo : EIATTR_MIN_STACK_SIZE
	.align		4
.L_19:
        /*0078*/ 	.byte	0x04, 0x12
        /*007a*/ 	.short	(.L_21 - .L_20)
	.align		4
.L_20:
        /*007c*/ 	.word	index@(_Z11kernel__2_1PdS_S_iiiiiiiiiiiiii)
        /*0080*/ 	.word	0x00000000


	//----- nvinfo : EIATTR_MIN_STACK_SIZE
	.align		4
.L_21:
        /*0084*/ 	.byte	0x04, 0x12
        /*0086*/ 	.short	(.L_23 - .L_22)
	.align		4
.L_22:
        /*0088*/ 	.word	index@(_Z11kernel__1_1PdS_S_iiiiiiiiiiiiii)
        /*008c*/ 	.word	0x00000000
.L_23:


//--------------------- .nv.compat                --------------------------
	.section	.nv.compat,"",@"SHT_CUDA_COMPAT_INFO"
	.align	4
        /*0000*/ 	.byte	0x02, 0x09, 0x00, 0x00, 0x02, 0x02, 0x01, 0x00, 0x02, 0x05, 0x05, 0x00, 0x03, 0x07, 0x01, 0x01
        /*0010*/ 	.byte	0x02, 0x03, 0x00, 0x00, 0x02, 0x06, 0x01, 0x00, 0x04, 0x0b, 0x08, 0x00, 0x01, 0x00, 0x00, 0x00
        /*0020*/ 	.byte	0x00, 0x00, 0x00, 0x00


//--------------------- .nv.info._Z11kernel__4_1PdS_S_iiiiiiiiiiiiii --------------------------
	.section	.nv.info._Z11kernel__4_1PdS_S_iiiiiiiiiiiiii,"",@"SHT_CUDA_INFO"
	.sectionflags	@""
	.align	4


	//----- nvinfo : EIATTR_CUDA_API_VERSION
	.align		4
        /*0000*/ 	.byte	0x04, 0x37
        /*0002*/ 	.short	(.L_25 - .L_24)
.L_24:
        /*0004*/ 	.word	0x00000082


	//----- nvinfo : EIATTR_KPARAM_INFO
	.align		4
.L_25:
        /*0008*/ 	.byte	0x04, 0x17
        /*000a*/ 	.short	(.L_27 - .L_26)
.L_26:
        /*000c*/ 	.word	0x00000000
        /*0010*/ 	.short	0x0010
        /*0012*/ 	.short	0x004c
        /*0014*/ 	.byte	0x00, 0xf0, 0x11, 0x00


	//----- nvinfo : EIATTR_KPARAM_INFO
	.align		4
.L_27:
        /*0018*/ 	.byte	0x04, 0x17
        /*001a*/ 	.short	(.L_29 - .L_28)
.L_28:
        /*001c*/ 	.word	0x00000000
        /*0020*/ 	.short	0x000f
        /*0022*/ 	.short	0x0048
        /*0024*/ 	.byte	0x00, 0xf0, 0x11, 0x00


	//----- nvinfo : EIATTR_KPARAM_INFO
	.align		4
.L_29:
        /*0028*/ 	.byte	0x04, 0x17
        /*002a*/ 	.short	(.L_31 - .L_30)
.L_30:
        /*002c*/ 	.word	0x00000000
        /*0030*/ 	.short	0x000e
        /*0032*/ 	.short	0x0044
        /*0034*/ 	.byte	0x00, 0xf0, 0x11, 0x00


	//----- nvinfo : EIATTR_KPARAM_INFO
	.align		4
.L_31:
        /*0038*/ 	.byte	0x04, 0x17
        /*003a*/ 	.short	(.L_33 - .L_32)
.L_32:
        /*003c*/ 	.word	0x00000000
        /*0040*/ 	.short	0x000d
        /*0042*/ 	.short	0x0040
        /*0044*/ 	.byte	0x00, 0xf0, 0x11, 0x00


	//----- nvinfo : EIATTR_KPARAM_INFO
	.align		4
.L_33:
        /*0048*/ 	.byte	0x04, 0x17
        /*004a*/ 	.short	(.L_35 - .L_34)
.L_34:
        /*004c*/ 	.word	0x00000000
        /*0050*/ 	.short	0x000c
        /*0052*/ 	.short	0x003c
        /*0054*/ 	.byte	0x00, 0xf0, 0x11, 0x00


	//----- nvinfo : EIATTR_KPARAM_INFO
	.align		4
.L_35:
        /*0058*/ 	.byte	0x04, 0x17
        /*005a*/ 	.short	(.L_37 - .L_36)
.L_36:
        /*005c*/ 	.word	0x00000000
        /*0060*/ 	.short	0x000b
        /*0062*/ 	.short	0x0038
        /*0064*/ 	.byte	0x00, 0xf0, 0x11, 0x00


	//----- nvinfo : EIATTR_KPARAM_INFO
	.align		4
.L_37:
        /*0068*/ 	.byte	0x04, 0x17
        /*006a*/ 	.short	(.L_39 - .L_38)
.L_38:
        /*006c*/ 	.word	0x00000000
        /*0070*/ 	.short	0x000a
        /*0072*/ 	.short	0x0034
        /*0074*/ 	.byte	0x00, 0xf0, 0x11, 0x00


	//----- nvinfo : EIATTR_KPARAM_INFO
	.align		4
.L_39:
        /*0078*/ 	.byte	0x04, 0x17
        /*007a*/ 	.short	(.L_41 - .L_40)
.L_40:
        /*007c*/ 	.word	0x00000000
        /*0080*/ 	.short	0x0009
        /*0082*/ 	.short	0x0030
        /*0084*/ 	.byte	0x00, 0xf0, 0x11, 0x00


	//----- nvinfo : EIATTR_KPARAM_INFO
	.align		4
.L_41:
        /*0088*/ 	.byte	0x04, 0x17
        /*008a*/ 	.short	(.L_43 - .L_42)
.L_42:
        /*008c*/ 	.word	0x00000000
        /*0090*/ 	.short	0x0008
        /*0092*/ 	.short	0x002c
        /*0094*/ 	.byte	0x00, 0xf0, 0x11, 0x00


	//----- nvinfo : EIATTR_KPARAM_INFO
	.align		4
.L_43:
        /*0098*/ 	.byte	0x04, 0x17
        /*009a*/ 	.short	(.L_45 - .L_44)
.L_44:
        /*009c*/ 	.word	0x00000000
        /*00a0*/ 	.short	0x0007
        /*00a2*/ 	.short	0x0028
        /*00a4*/ 	.byte	0x00, 0xf0, 0x11, 0x00


	//----- nvinfo : EIATTR_KPARAM_INFO
	.align		4
.L_45:
        /*00a8*/ 	.byte	0x04, 0x17
        /*00aa*/ 	.short	(.L_47 - .L_46)
.L_46:
        /*00ac*/ 	.word	0x00000000
        /*00b0*/ 	.short	0x0006
        /*00b2*/ 	.short	0x0024
        /*00b4*/ 	.byte	0x00, 0xf0, 0x11, 0x00


	//----- nvinfo : EIATTR_KPARAM_INFO
	.align		4
.L_47:
        /*00b8*/ 	.byte	0x04, 0x17
        /*00ba*/ 	.short	(.L_49 - .L_48)
.L_48:
        /*00bc*/ 	.word	0x00000000
        /*00c0*/ 	.short	0x0005
        /*00c2*/ 	.short	0x0020
        /*00c4*/ 	.byte	0x00, 0xf0, 0x11, 0x00


	//----- nvinfo : EIATTR_KPARAM_INFO
	.align		4
.L_49:
        /*00c8*/ 	.byte	0x04, 0x17
        /*00ca*/ 	.short	(.L_51 - .L_50)
.L_50:
        /*00cc*/ 	.word	0x00000000
        /*00d0*/ 	.short	0x0004
        /*00d2*/ 	.short	0x001c
        /*00d4*/ 	.byte	0x00, 0xf0, 0x11, 0x00


	//----- nvinfo : EIATTR_KPARAM_INFO
	.align		4
.L_51:
        /*00d8*/ 	.byte	0x04, 0x17
        /*00da*/ 	.short	(.L_53 - .L_52)
.L_52:
        /*00dc*/ 	.word	0x00000000
        /*00e0*/ 	.short	0x0003
        /*00e2*/ 	.short	0x0018
        /*00e4*/ 	.byte	0x00, 0xf0, 0x11, 0x00


	//----- nvinfo : EIATTR_KPARAM_INFO
	.align		4
.L_53:
        /*00e8*/ 	.byte	0x04, 0x17
        /*00ea*/ 	.short	(.L_55 - .L_54)
.L_54:
        /*00ec*/ 	.word	0x00000000
        /*00f0*/ 	.short	0x0002
        /*00f2*/ 	.short	0x0010
        /*00f4*/ 	.byte	0x00, 0xf5, 0x21, 0x00


	//----- nvinfo : EIATTR_KPARAM_INFO
	.align		4
.L_55:
        /*00f8*/ 	.byte	0x04, 0x17
        /*00fa*/ 	.short	(.L_57 - .L_56)
.L_56:
        /*00fc*/ 	.word	0x00000000
        /*0100*/ 	.short	0x0001
        /*0102*/ 	.short	0x0008
        /*0104*/ 	.byte	0x00, 0xf5, 0x21, 0x00


	//----- nvinfo : EIATTR_KPARAM_INFO
	.align		4
.L_57:
        /*0108*/ 	.byte	0x04, 0x17
        /*010a*/ 	.short	(.L_59 - .L_58)
.L_58:
        /*010c*/ 	.word	0x00000000
        /*0110*/ 	.short	0x0000
        /*0112*/ 	.short	0x0000
        /*0114*/ 	.byte	0x00, 0xf5, 0x21, 0x00


	//----- nvinfo : EIATTR_SPARSE_MMA_MASK
	.align		4
.L_59:
        /*0118*/ 	.byte	0x03, 0x50
        /*011a*/ 	.short	0x0000


	//----- nvinfo : EIATTR_MAXREG_COUNT
	.align		4
        /*011c*/ 	.byte	0x03, 0x1b
        /*011e*/ 	.short	0x00ff


	//----- nvinfo : EIATTR_NUM_BARRIERS
	.align		4
        /*0120*/ 	.byte	0x02, 0x4c
        /*0122*/ 	.byte	0x01
	.zero		1


	//----- nvinfo : EIATTR_MERCURY_ISA_VERSION
	.align		4
        /*0124*/ 	.byte	0x03, 0x5f
        /*0126*/ 	.short	0x0101


	//----- nvinfo : EIATTR_VRC_CTA_INIT_COUNT
	.align		4
        /*0128*/ 	.byte	0x02, 0x4a
	.zero		1
	.zero		1


	//----- nvinfo : EIATTR_EXIT_INSTR_OFFSETS
	.align		4
        /*012c*/ 	.byte	0x04, 0x1c
        /*012e*/ 	.short	(.L_61 - .L_60)


	//   ....[0]....
.L_60:
        /*0130*/ 	.word	0x00002ff0


	//   ....[1]....
        /*0134*/ 	.word	0x00003d60


	//   ....[2]....
        /*0138*/ 	.word	0x00003dc0


	//----- nvinfo : EIATTR_CRS_STACK_SIZE
	.align		4
.L_61:
        /*013c*/ 	.byte	0x04, 0x1e
        /*013e*/ 	.short	(.L_63 - .L_62)
.L_62:
        /*0140*/ 	.word	0x00000000


	//----- nvinfo : EIATTR_CBANK_PARAM_SIZE
	.align		4
.L_63:
        /*0144*/ 	.byte	0x03, 0x19
        /*0146*/ 	.short	0x0050


	//----- nvinfo : EIATTR_PARAM_CBANK
	.align		4
        /*0148*/ 	.byte	0x04, 0x0a
        /*014a*/ 	.short	(.L_65 - .L_64)
	.align		4
.L_64:
        /*014c*/ 	.word	index@(.nv.constant0._Z11kernel__4_1PdS_S_iiiiiiiiiiiiii)
        /*0150*/ 	.short	0x0380
        /*0152*/ 	.short	0x0050


	//----- nvinfo : EIATTR_SW_WAR
	.align		4
.L_65:
        /*0154*/ 	.byte	0x04, 0x36
        /*0156*/ 	.short	(.L_67 - .L_66)
.L_66:
        /*0158*/ 	.word	0x00000008
.L_67:


//--------------------- .nv.info._Z11kernel__3_1PdS_S_iiiiiiiiiiiiii --------------------------
	.section	.nv.info._Z11kernel__3_1PdS_S_iiiiiiiiiiiiii,"",@"SHT_CUDA_INFO"
	.sectionflags	@""
	.align	4


	//----- nvinfo : EIATTR_CUDA_API_VERSION
	.align		4
        /*0000*/ 	.byte	0x04, 0x37
        /*0002*/ 	.short	(.L_69 - .L_68)
.L_68:
        /*0004*/ 	.word	0x00000082


	//----- nvinfo : EIATTR_KPARAM_INFO
	.align		4
.L_69:
        /*0008*/ 	.byte	0x04, 0x17
        /*000a*/ 	.short	(.L_71 - .L_70)
.L_70:
        /*000c*/ 	.word	0x00000000
        /*0010*/ 	.short	0x0010
        /*0012*/ 	.short	0x004c
        /*0014*/ 	.byte	0x00, 0xf0, 0x11, 0x00


	//----- nvinfo : EIATTR_KPARAM_INFO
	.align		4
.L_71:
        /*0018*/ 	.byte	0x04, 0x17
        /*001a*/ 	.short	(.L_73 - .L_72)
.L_72:
        /*001c*/ 	.word	0x00000000
        /*0020*/ 	.short	0x000f
        /*0022*/ 	.short	0x0048
        /*0024*/ 	.byte	0x00, 0xf0, 0x11, 0x00


	//----- nvinfo : EIATTR_KPARAM_INFO
	.align		4
.L_73:
        /*0028*/ 	.byte	0x04, 0x17
        /*002a*/ 	.short	(.L_75 - .L_74)
.L_74:
        /*002c*/ 	.word	0x00000000
        /*0030*/ 	.short	0x000e
        /*0032*/ 	.short	0x0044
        /*0034*/ 	.byte	0x00, 0xf0, 0x11, 0x00


	//----- nvinfo : EIATTR_KPARAM_INFO
	.align		4
.L_75:
        /*0038*/ 	.byte	0x04, 0x17
        /*003a*/ 	.short	(.L_77 - .L_76)
.L_76:
        /*003c*/ 	.word	0x00000000
        /*0040*/ 	.short	0x000d
        /*0042*/ 	.short	0x0040
        /*0044*/ 	.byte	0x00, 0xf0, 0x11, 0x00


	//----- nvinfo : EIATTR_KPARAM_INFO
	.align		4
.L_77:
        /*0048*/ 	.byte	0x04, 0x17
        /*004a*/ 	.short	(.L_79 - .L_78)
.L_78:
        /*004c*/ 	.word	0x00000000
        /*0050*/ 	.short	0x000c
        /*0052*/ 	.short	0x003c
        /*0054*/ 	.byte	0x00, 0xf0, 0x11, 0x00


	//----- nvinfo : EIATTR_KPARAM_INFO
	.align		4
.L_79:
        /*0058*/ 	.byte	0x04, 0x17
        /*005a*/ 	.short	(.L_81 - .L_80)
.L_80:
        /*005c*/ 	.word	0x00000000
        /*0060*/ 	.short	0x000b
        /*0062*/ 	.short	0x0038
        /*0064*/ 	.byte	0x00, 0xf0, 0x11, 0x00


	//----- nvinfo : EIATTR_KPARAM_INFO
	.align		4
.L_81:
        /*0068*/ 	.byte	0x04, 0x17
        /*006a*/ 	.short	(.L_83 - .L_82)
.L_82:
        /*006c*/ 	.word	0x00000000
        /*0070*/ 	.short	0x000a
        /*0072*/ 	.short	0x0034
        /*0074*/ 	.byte	0x00, 0xf0, 0x11, 0x00


	//----- nvinfo : EIATTR_KPARAM_INFO
	.align		4
.L_83:
        /*0078*/ 	.byte	0x04, 0x17
        /*007a*/ 	.short	(.L_85 - .L_84)
.L_84:
        /*007c*/ 	.word	0x00000000
        /*0080*/ 	.short	0x0009
        /*0082*/ 	.short	0x0030
        /*0084*/ 	.byte	0x00, 0xf0, 0x11, 0x00


	//----- nvinfo : EIATTR_KPARAM_INFO
	.align		4
.L_85:
        /*0088*/ 	.byte	0x04, 0x17
        /*008a*/ 	.short	(.L_87 - .L_86)
.L_86:
        /*008c*/ 	.word	0x00000000
        /*0090*/ 	.short	0x0008
        /*0092*/ 	.short	0x002c
        /*0094*/ 	.byte	0x00, 0xf0, 0x11, 0x00


	//----- nvinfo : EIATTR_KPARAM_INFO
	.align		4
.L_87:
        /*0098*/ 	.byte	0x04, 0x17
        /*009a*/ 	.short	(.L_89 - .L_88)
.L_88:
        /*009c*/ 	.word	0x00000000
        /*00a0*/ 	.short	0x0007
        /*00a2*/ 	.short	0x0028
        /*00a4*/ 	.byte	0x00, 0xf0, 0x11, 0x00


	//----- nvinfo : EIATTR_KPARAM_INFO
	.align		4
.L_89:
        /*00a8*/ 	.byte	0x04, 0x17
        /*00aa*/ 	.short	(.L_91 - .L_90)
.L_90:
        /*00ac*/ 	.word	0x00000000
        /*00b0*/ 	.short	0x0006
        /*00b2*/ 	.short	0x0024
        /*00b4*/ 	.byte	0x00, 0xf0, 0x11, 0x00


	//----- nvinfo : EIATTR_KPARAM_INFO
	.align		4
.L_91:
        /*00b8*/ 	.byte	0x04, 0x17
        /*00ba*/ 	.short	(.L_93 - .L_92)
.L_92:
        /*00bc*/ 	.word	0x00000000
        /*00c0*/ 	.short	0x0005
        /*00c2*/ 	.short	0x0020
        /*00c4*/ 	.byte	0x00, 0xf0, 0x11, 0x00


	//----- nvinfo : EIATTR_KPARAM_INFO
	.align		4
.L_93:
        /*00c8*/ 	.byte	0x04, 0x17
        /*00ca*/ 	.short	(.L_95 - .L_94)
.L_94:
        /*00cc*/ 	.word	0x00000000
        /*00d0*/ 	.short	0x0004
        /*00d2*/ 	.short	0x001c
        /*00d4*/ 	.byte	0x00, 0xf0, 0x11, 0x00


	//----- nvinfo : EIATTR_KPARAM_INFO
	.align		4
.L_95:
        /*00d8*/ 	.byte	0x04, 0x17
        /*00da*/ 	.short	(.L_97 - .L_96)
.L_96:
        /*00dc*/ 	.word	0x00000000
        /*00e0*/ 	.short	0x0003
        /*00e2*/ 	.short	0x0018
        /*00e4*/ 	.byte	0x00, 0xf0, 0x11, 0x00


	//----- nvinfo : EIATTR_KPARAM_INFO
	.align		4
.L_97:
        /*00e8*/ 	.byte	0x04, 0x17
        /*00ea*/ 	.short	(.L_99 - .L_98)
.L_98:
        /*00ec*/ 	.word	0x00000000
        /*00f0*/ 	.short	0x0002
        /*00f2*/ 	.short	0x0010
        /*00f4*/ 	.byte	0x00, 0xf5, 0x21, 0x00


	//----- nvinfo : EIATTR_KPARAM_INFO
	.align		4
.L_99:
        /*00f8*/ 	.byte	0x04, 0x17
        /*00fa*/ 	.short	(.L_101 - .L_100)
.L_100:
        /*00fc*/ 	.word	0x00000000
        /*0100*/ 	.short	0x0001
        /*0102*/ 	.short	0x0008
        /*0104*/ 	.byte	0x00, 0xf5, 0x21, 0x00


	//----- nvinfo : EIATTR_KPARAM_INFO
	.align		4
.L_101:
        /*0108*/ 	.byte	0x04, 0x17
        /*010a*/ 	.short	(.L_103 - .L_102)
.L_102:
        /*010c*/ 	.word	0x00000000
        /*0110*/ 	.short	0x0000
        /*0112*/ 	.short	0x0000
        /*0114*/ 	.byte	0x00, 0xf5, 0x21, 0x00


	//----- nvinfo : EIATTR_SPARSE_MMA_MASK
	.align		4
.L_103:
        /*0118*/ 	.byte	0x03, 0x50
        /*011a*/ 	.short	0x0000


	//----- nvinfo : EIATTR_MAXREG_COUNT
	.align		4
        /*011c*/ 	.byte	0x03, 0x1b
        /*011e*/ 	.short	0x00ff


	//----- nvinfo : EIATTR_NUM_BARRIERS
	.align		4
        /*0120*/ 	.byte	0x02, 0x4c
        /*0122*/ 	.byte	0x01
	.zero		1


	//----- nvinfo : EIATTR_MERCURY_ISA_VERSION
	.align		4
        /*0124*/ 	.byte	0x03, 0x5f
        /*0126*/ 	.short	0x0101


	//----- nvinfo : EIATTR_VRC_CTA_INIT_COUNT
	.align		4
        /*0128*/ 	.byte	0x02, 0x4a
	.zero		1
	.zero		1


	//----- nvinfo : EIATTR_EXIT_INSTR_OFFSETS
	.align		4
        /*012c*/ 	.byte	0x04, 0x1c
        /*012e*/ 	.short	(.L_105 - .L_104)


	//   ....[0]....
.L_104:
        /*0130*/ 	.word	0x00001a00


	//   ....[1]....
        /*0134*/ 	.word	0x00002770


	//   ....[2]....
        /*0138*/ 	.word	0x000027d0


	//----- nvinfo : EIATTR_CRS_STACK_SIZE
	.align		4
.L_105:
        /*013c*/ 	.byte	0x04, 0x1e
        /*013e*/ 	.short	(.L_107 - .L_106)
.L_106:
        /*0140*/ 	.word	0x00000000


	//----- nvinfo : EIATTR_CBANK_PARAM_SIZE
	.align		4
.L_107:
        /*0144*/ 	.byte	0x03, 0x19
        /*0146*/ 	.short	0x0050


	//----- nvinfo : EIATTR_PARAM_CBANK
	.align		4
        /*0148*/ 	.byte	0x04, 0x0a
        /*014a*/ 	.short	(.L_109 - .L_108)
	.align		4
.L_108:
        /*014c*/ 	.word	index@(.nv.constant0._Z11kernel__3_1PdS_S_iiiiiiiiiiiiii)
        /*0150*/ 	.short	0x0380
        /*0152*/ 	.short	0x0050


	//----- nvinfo : EIATTR_SW_WAR
	.align		4
.L_109:
        /*0154*/ 	.byte	0x04, 0x36
        /*0156*/ 	.short	(.L_111 - .L_110)
.L_110:
        /*0158*/ 	.word	0x00000008
.L_111:


//--------------------- .nv.info._Z11kernel__2_1PdS_S_iiiiiiiiiiiiii --------------------------
	.section	.nv.info._Z11kernel__2_1PdS_S_iiiiiiiiiiiiii,"",@"SHT_CUDA_INFO"
	.sectionflags	@""
	.align	4


	//----- nvinfo : EIATTR_CUDA_API_VERSION
	.align		4
        /*0000*/ 	.byte	0x04, 0x37
        /*0002*/ 	.short	(.L_113 - .L_112)
.L_112:
        /*0004*/ 	.word	0x00000082


	//----- nvinfo : EIATTR_KPARAM_INFO
	.align		4
.L_113:
        /*0008*/ 	.byte	0x04, 0x17
        /*000a*/ 	.short	(.L_115 - .L_114)
.L_114:
        /*000c*/ 	.word	0x00000000
        /*0010*/ 	.short	0x0010
        /*0012*/ 	.short	0x004c
        /*0014*/ 	.byte	0x00, 0xf0, 0x11, 0x00


	//----- nvinfo : EIATTR_KPARAM_INFO
	.align		4
.L_115:
        /*0018*/ 	.byte	0x04, 0x17
        /*001a*/ 	.short	(.L_117 - .L_116)
.L_116:
        /*001c*/ 	.word	0x00000000
        /*0020*/ 	.short	0x000f
        /*0022*/ 	.short	0x0048
        /*0024*/ 	.byte	0x00, 0xf0, 0x11, 0x00


	//----- nvinfo : EIATTR_KPARAM_INFO
	.align		4
.L_117:
        /*0028*/ 	.byte	0x04, 0x17
        /*002a*/ 	.short	(.L_119 - .L_118)
.L_118:
        /*002c*/ 	.word	0x00000000
        /*0030*/ 	.short	0x000e
        /*0032*/ 	.short	0x0044
        /*0034*/ 	.byte	0x00, 0xf0, 0x11, 0x00


	//----- nvinfo : EIATTR_KPARAM_INFO
	.align		4
.L_119:
        /*0038*/ 	.byte	0x04, 0x17
        /*003a*/ 	.short	(.L_121 - .L_120)
.L_120:
        /*003c*/ 	.word	0x00000000
        /*0040*/ 	.short	0x000d
        /*0042*/ 	.short	0x0040
        /*0044*/ 	.byte	0x00, 0xf0, 0x11, 0x00


	//----- nvinfo : EIATTR_KPARAM_INFO
	.align		4
.L_121:
        /*0048*/ 	.byte	0x04, 0x17
        /*004a*/ 	.short	(.L_123 - .L_122)
.L_122:
        /*004c*/ 	.word	0x00000000
        /*0050*/ 	.short	0x000c
        /*0052*/ 	.short	0x003c
        /*0054*/ 	.byte	0x00, 0xf0, 0x11, 0x00


	//----- nvinfo : EIATTR_KPARAM_INFO
	.align		4
.L_123:
        /*0058*/ 	.byte	0x04, 0x17
        /*005a*/ 	.short	(.L_125 - .L_124)
.L_124:
        /*005c*/ 	.word	0x00000000
        /*0060*/ 	.short	0x000b
        /*0062*/ 	.short	0x0038
        /*0064*/ 	.byte	0x00, 0xf0, 0x11, 0x00


	//----- nvinfo : EIATTR_KPARAM_INFO
	.align		4
.L_125:
        /*0068*/ 	.byte	0x04, 0x17
        /*006a*/ 	.short	(.L_127 - .L_126)
.L_126:
        /*006c*/ 	.word	0x00000000
        /*0070*/ 	.short	0x000a
        /*0072*/ 	.short	0x0034
        /*0074*/ 	.byte	0x00, 0xf0, 0x11, 0x00


	//----- nvinfo : EIATTR_KPARAM_INFO
	.align		4
.L_127:
        /*0078*/ 	.byte	0x04, 0x17
        /*007a*/ 	.short	(.L_129 - .L_128)
.L_128:
        /*007c*/ 	.word	0x00000000
        /*0080*/ 	.short	0x0009
        /*0082*/ 	.short	0x0030
        /*0084*/ 	.byte	0x00, 0xf0, 0x11, 0x00


	//----- nvinfo : EIATTR_KPARAM_INFO
	.align		4
.L_129:
        /*0088*/ 	.byte	0x04, 0x17
        /*008a*/ 	.short	(.L_131 - .L_130)
.L_130:
        /*008c*/ 	.word	0x00000000
        /*0090*/ 	.short	0x0008
        /*0092*/ 	.short	0x002c
        /*0094*/ 	.byte	0x00, 0xf0, 0x11, 0x00


	//----- nvinfo : EIATTR_KPARAM_INFO
	.align		4
.L_131:
        /*0098*/ 	.byte	0x04, 0x17
        /*009a*/ 	.short	(.L_133 - .L_132)
.L_132:
        /*009c*/ 	.word	0x00000000
        /*00a0*/ 	.short	0x0007
        /*00a2*/ 	.short	0x0028
        /*00a4*/ 	.byte	0x00, 0xf0, 0x11, 0x00


	//----- nvinfo : EIATTR_KPARAM_INFO
	.align		4
.L_133:
        /*00a8*/ 	.byte	0x04, 0x17
        /*00aa*/ 	.short	(.L_135 - .L_134)
.L_134:
        /*00ac*/ 	.word	0x00000000
        /*00b0*/ 	.short	0x0006
        /*00b2*/ 	.short	0x0024
        /*00b4*/ 	.byte	0x00, 0xf0, 0x11, 0x00


	//----- nvinfo : EIATTR_KPARAM_INFO
	.align		4
.L_135:
        /*00b8*/ 	.byte	0x04, 0x17
        /*00ba*/ 	.short	(.L_137 - .L_136)
.L_136:
        /*00bc*/ 	.word	0x00000000
        /*00c0*/ 	.short	0x0005
        /*00c2*/ 	.short	0x0020
        /*00c4*/ 	.byte	0x00, 0xf0, 0x11, 0x00


	//----- nvinfo : EIATTR_KPARAM_INFO
	.align		4
.L_137:
        /*00c8*/ 	.byte	0x04, 0x17
        /*00ca*/ 	.short	(.L_139 - .L_138)
.L_138:
        /*00cc*/ 	.word	0x00000000
        /*00d0*/ 	.short	0x0004
        /*00d2*/ 	.short	0x001c
        /*00d4*/ 	.byte	0x00, 0xf0, 0x11, 0x00


	//----- nvinfo : EIATTR_KPARAM_INFO
	.align		4
.L_139:
        /*00d8*/ 	.byte	0x04, 0x17
        /*00da*/ 	.short	(.L_141 - .L_140)
.L_140:
        /*00dc*/ 	.word	0x00000000
        /*00e0*/ 	.short	0x0003
        /*00e2*/ 	.short	0x0018
        /*00e4*/ 	.byte	0x00, 0xf0, 0x11, 0x00


	//----- nvinfo : EIATTR_KPARAM_INFO
	.align		4
.L_141:
        /*00e8*/ 	.byte	0x04, 0x17
        /*00ea*/ 	.short	(.L_143 - .L_142)
.L_142:
        /*00ec*/ 	.word	0x00000000
        /*00f0*/ 	.short	0x0002
        /*00f2*/ 	.short	0x0010
        /*00f4*/ 	.byte	0x00, 0xf5, 0x21, 0x00


	//----- nvinfo : EIATTR_KPARAM_INFO
	.align		4
.L_143:
        /*00f8*/ 	.byte	0x04, 0x17
        /*00fa*/ 	.short	(.L_145 - .L_144)
.L_144:
        /*00fc*/ 	.word	0x00000000
        /*0100*/ 	.short	0x0001
        /*0102*/ 	.short	0x0008
        /*0104*/ 	.byte	0x00, 0xf5, 0x21, 0x00


	//----- nvinfo : EIATTR_KPARAM_INFO
	.align		4
.L_145:
        /*0108*/ 	.byte	0x04, 0x17
        /*010a*/ 	.short	(.L_147 - .L_146)
.L_146:
        /*010c*/ 	.word	0x00000000
        /*0110*/ 	.short	0x0000
        /*0112*/ 	.short	0x0000
        /*0114*/ 	.byte	0x00, 0xf5, 0x21, 0x00


	//----- nvinfo : EIATTR_SPARSE_MMA_MASK
	.align		4
.L_147:
        /*0118*/ 	.byte	0x03, 0x50
        /*011a*/ 	.short	0x0000


	//----- nvinfo : EIATTR_MAXREG_COUNT
	.align		4
        /*011c*/ 	.byte	0x03, 0x1b
        /*011e*/ 	.short	0x00ff


	//----- nvinfo : EIATTR_NUM_BARRIERS
	.align		4
        /*0120*/ 	.byte	0x02, 0x4c
        /*0122*/ 	.byte	0x01
	.zero		1


	//----- nvinfo : EIATTR_MERCURY_ISA_VERSION
	.align		4
        /*0124*/ 	.byte	0x03, 0x5f
        /*0126*/ 	.short	0x0101


	//----- nvinfo : EIATTR_VRC_CTA_INIT_COUNT
	.align		4
        /*0128*/ 	.byte	0x02, 0x4a
	.zero		1
	.zero		1


	//----- nvinfo : EIATTR_EXIT_INSTR_OFFSETS
	.align		4
        /*012c*/ 	.byte	0x04, 0x1c
        /*012e*/ 	.short	(.L_149 - .L_148)


	//   ....[0]....
.L_148:
        /*0130*/ 	.word	0x00002aa0


	//----- nvinfo : EIATTR_CRS_STACK_SIZE
	.align		4
.L_149:
        /*0134*/ 	.byte	0x04, 0x1e
        /*0136*/ 	.short	(.L_151 - .L_150)
.L_150:
        /*0138*/ 	.word	0x00000000


	//----- nvinfo : EIATTR_CBANK_PARAM_SIZE
	.align		4
.L_151:
        /*013c*/ 	.byte	0x03, 0x19
        /*013e*/ 	.short	0x0050


	//----- nvinfo : EIATTR_PARAM_CBANK
	.align		4
        /*0140*/ 	.byte	0x04, 0x0a
        /*0142*/ 	.short	(.L_153 - .L_152)
	.align		4
.L_152:
        /*0144*/ 	.word	index@(.nv.constant0._Z11kernel__2_1PdS_S_iiiiiiiiiiiiii)
        /*0148*/ 	.short	0x0380
        /*014a*/ 	.short	0x0050


	//----- nvinfo : EIATTR_SW_WAR
	.align		4
.L_153:
        /*014c*/ 	.byte	0x04, 0x36
        /*014e*/ 	.short	(.L_155 - .L_154)
.L_154:
        /*0150*/ 	.word	0x00000008
.L_155:


//--------------------- .nv.info._Z11kernel__1_1PdS_S_iiiiiiiiiiiiii --------------------------
	.section	.nv.info._Z11kernel__1_1PdS_S_iiiiiiiiiiiiii,"",@"SHT_CUDA_INFO"
	.sectionflags	@""
	.align	4


	//----- nvinfo : EIATTR_CUDA_API_VERSION
	.align		4
        /*0000*/ 	.byte	0x04, 0x37
        /*0002*/ 	.short	(.L_157 - .L_156)
.L_156:
        /*0004*/ 	.word	0x00000082


	//----- nvinfo : EIATTR_KPARAM_INFO
	.align		4
.L_157:
        /*0008*/ 	.byte	0x04, 0x17
        /*000a*/ 	.short	(.L_159 - .L_158)
.L_158:
        /*000c*/ 	.word	0x00000000
        /*0010*/ 	.short	0x0010
        /*0012*/ 	.short	0x004c
        /*0014*/ 	.byte	0x00, 0xf0, 0x11, 0x00


	//----- nvinfo : EIATTR_KPARAM_INFO
	.align		4
.L_159:
        /*0018*/ 	.byte	0x04, 0x17
        /*001a*/ 	.short	(.L_161 - .L_160)
.L_160:
        /*001c*/ 	.word	0x00000000
        /*0020*/ 	.short	0x000f
        /*0022*/ 	.short	0x0048
        /*0024*/ 	.byte	0x00, 0xf0, 0x11, 0x00


	//----- nvinfo : EIATTR_KPARAM_INFO
	.align		4
.L_161:
        /*0028*/ 	.byte	0x04, 0x17
        /*002a*/ 	.short	(.L_163 - .L_162)
.L_162:
        /*002c*/ 	.word	0x00000000
        /*0030*/ 	.short	0x000e
        /*0032*/ 	.short	0x0044
        /*0034*/ 	.byte	0x00, 0xf0, 0x11, 0x00


	//----- nvinfo : EIATTR_KPARAM_INFO
	.align		4
.L_163:
        /*0038*/ 	.byte	0x04, 0x17
        /*003a*/ 	.short	(.L_165 - .L_164)
.L_164:
        /*003c*/ 	.word	0x00000000
        /*0040*/ 	.short	0x000d
        /*0042*/ 	.short	0x0040
        /*0044*/ 	.byte	0x00, 0xf0, 0x11, 0x00


	//----- nvinfo : EIATTR_KPARAM_INFO
	.align		4
.L_165:
        /*0048*/ 	.byte	0x04, 0x17
        /*004a*/ 	.short	(.L_167 - .L_166)
.L_166:
        /*004c*/ 	.word	0x00000000
        /*0050*/ 	.short	0x000c
        /*0052*/ 	.short	0x003c
        /*0054*/ 	.byte	0x00, 0xf0, 0x11, 0x00


	//----- nvinfo : EIATTR_KPARAM_INFO
	.align		4
.L_167:
        /*0058*/ 	.byte	0x04, 0x17
        /*005a*/ 	.short	(.L_169 - .L_168)
.L_168:
        /*005c*/ 	.word	0x00000000
        /*0060*/ 	.short	0x000b
        /*0062*/ 	.short	0x0038
        /*0064*/ 	.byte	0x00, 0xf0, 0x11, 0x00


	//----- nvinfo : EIATTR_KPARAM_INFO
	.align		4
.L_169:
        /*0068*/ 	.byte	0x04, 0x17
        /*006a*/ 	.short	(.L_171 - .L_170)
.L_170:
        /*006c*/ 	.word	0x00000000
        /*0070*/ 	.short	0x000a
        /*0072*/ 	.short	0x0034
        /*0074*/ 	.byte	0x00, 0xf0, 0x11, 0x00


	//----- nvinfo : EIATTR_KPARAM_INFO
	.align		4
.L_171:
        /*0078*/ 	.byte	0x04, 0x17
        /*007a*/ 	.short	(.L_173 - .L_172)
.L_172:
        /*007c*/ 	.word	0x00000000
        /*0080*/ 	.short	0x0009
        /*0082*/ 	.short	0x0030
        /*0084*/ 	.byte	0x00, 0xf0, 0x11, 0x00


	//----- nvinfo : EIATTR_KPARAM_INFO
	.align		4
.L_173:
        /*0088*/ 	.byte	0x04, 0x17
        /*008a*/ 	.short	(.L_175 - .L_174)
.L_174:
        /*008c*/ 	.word	0x00000000
        /*0090*/ 	.short	0x0008
        /*0092*/ 	.short	0x002c
        /*0094*/ 	.byte	0x00, 0xf0, 0x11, 0x00


	//----- nvinfo : EIATTR_KPARAM_INFO
	.align		4
.L_175:
        /*0098*/ 	.byte	0x04, 0x17
        /*009a*/ 	.short	(.L_177 - .L_176)
.L_176:
        /*009c*/ 	.word	0x00000000
        /*00a0*/ 	.short	0x0007
        /*00a2*/ 	.short	0x0028
        /*00a4*/ 	.byte	0x00, 0xf0, 0x11, 0x00


	//----- nvinfo : EIATTR_KPARAM_INFO
	.align		4
.L_177:
        /*00a8*/ 	.byte	0x04, 0x17
        /*00aa*/ 	.short	(.L_179 - .L_178)
.L_178:
        /*00ac*/ 	.word	0x00000000
        /*00b0*/ 	.short	0x0006
        /*00b2*/ 	.short	0x0024
        /*00b4*/ 	.byte	0x00, 0xf0, 0x11, 0x00


	//----- nvinfo : EIATTR_KPARAM_INFO
	.align		4
.L_179:
        /*00b8*/ 	.byte	0x04, 0x17
        /*00ba*/ 	.short	(.L_181 - .L_180)
.L_180:
        /*00bc*/ 	.word	0x00000000
        /*00c0*/ 	.short	0x0005
        /*00c2*/ 	.short	0x0020
        /*00c4*/ 	.byte	0x00, 0xf0, 0x11, 0x00


	//----- nvinfo : EIATTR_KPARAM_INFO
	.align		4
.L_181:
        /*00c8*/ 	.byte	0x04, 0x17
        /*00ca*/ 	.short	(.L_183 - .L_182)
.L_182:
        /*00cc*/ 	.word	0x00000000
        /*00d0*/ 	.short	0x0004
        /*00d2*/ 	.short	0x001c
        /*00d4*/ 	.byte	0x00, 0xf0, 0x11, 0x00


	//----- nvinfo : EIATTR_KPARAM_INFO
	.align		4
.L_183:
        /*00d8*/ 	.byte	0x04, 0x17
        /*00da*/ 	.short	(.L_185 - .L_184)
.L_184:
        /*00dc*/ 	.word	0x00000000
        /*00e0*/ 	.short	0x0003
        /*00e2*/ 	.short	0x0018
        /*00e4*/ 	.byte	0x00, 0xf0, 0x11, 0x00


	//----- nvinfo : EIATTR_KPARAM_INFO
	.align		4
.L_185:
        /*00e8*/ 	.byte	0x04, 0x17
        /*00ea*/ 	.short	(.L_187 - .L_186)
.L_186:
        /*00ec*/ 	.word	0x00000000
        /*00f0*/ 	.short	0x0002
        /*00f2*/ 	.short	0x0010
        /*00f4*/ 	.byte	0x00, 0xf5, 0x21, 0x00


	//----- nvinfo : EIATTR_KPARAM_INFO
	.align		4
.L_187:
        /*00f8*/ 	.byte	0x04, 0x17
        /*00fa*/ 	.short	(.L_189 - .L_188)
.L_188:
        /*00fc*/ 	.word	0x00000000
        /*0100*/ 	.short	0x0001
        /*0102*/ 	.short	0x0008
        /*0104*/ 	.byte	0x00, 0xf5, 0x21, 0x00


	//----- nvinfo : EIATTR_KPARAM_INFO
	.align		4
.L_189:
        /*0108*/ 	.byte	0x04, 0x17
        /*010a*/ 	.short	(.L_191 - .L_190)
.L_190:
        /*010c*/ 	.word	0x00000000
        /*0110*/ 	.short	0x0000
        /*0112*/ 	.short	0x0000
        /*0114*/ 	.byte	0x00, 0xf5, 0x21, 0x00


	//----- nvinfo : EIATTR_SPARSE_MMA_MASK
	.align		4
.L_191:
        /*0118*/ 	.byte	0x03, 0x50
        /*011a*/ 	.short	0x0000


	//----- nvinfo : EIATTR_MAXREG_COUNT
	.align		4
        /*011c*/ 	.byte	0x03, 0x1b
        /*011e*/ 	.short	0x00ff


	//----- nvinfo : EIATTR_NUM_BARRIERS
	.align		4
        /*0120*/ 	.byte	0x02, 0x4c
        /*0122*/ 	.byte	0x01
	.zero		1


	//----- nvinfo : EIATTR_MERCURY_ISA_VERSION
	.align		4
        /*0124*/ 	.byte	0x03, 0x5f
        /*0126*/ 	.short	0x0101


	//----- nvinfo : EIATTR_VRC_CTA_INIT_COUNT
	.align		4
        /*0128*/ 	.byte	0x02, 0x4a
	.zero		1
	.zero		1


	//----- nvinfo : EIATTR_EXIT_INSTR_OFFSETS
	.align		4
        /*012c*/ 	.byte	0x04, 0x1c
        /*012e*/ 	.short	(.L_193 - .L_192)


	//   ....[0]....
.L_192:
        /*0130*/ 	.word	0x00001550


	//----- nvinfo : EIATTR_CBANK_PARAM_SIZE
	.align		4
.L_193:
        /*0134*/ 	.byte	0x03, 0x19
        /*0136*/ 	.short	0x0050


	//----- nvinfo : EIATTR_PARAM_CBANK
	.align		4
        /*0138*/ 	.byte	0x04, 0x0a
        /*013a*/ 	.short	(.L_195 - .L_194)
	.align		4
.L_194:
        /*013c*/ 	.word	index@(.nv.constant0._Z11kernel__1_1PdS_S_iiiiiiiiiiiiii)
        /*0140*/ 	.short	0x0380
        /*0142*/ 	.short	0x0050


	//----- nvinfo : EIATTR_SW_WAR
	.align		4
.L_195:
        /*0144*/ 	.byte	0x04, 0x36
        /*0146*/ 	.short	(.L_197 - .L_196)
.L_196:
        /*0148*/ 	.word	0x00000008
.L_197:


//--------------------- .nv.callgraph             --------------------------
	.section	.nv.callgraph,"",@"SHT_CUDA_CALLGRAPH"
	.align	4
	.sectionentsize	8
	.align		4
        /*0000*/ 	.word	0x00000000
	.align		4
        /*0004*/ 	.word	0xffffffff
	.align		4
        /*0008*/ 	.word	0x00000000
	.align		4
        /*000c*/ 	.word	0xfffffffe
	.align		4
        /*0010*/ 	.word	0x00000000
	.align		4
        /*0014*/ 	.word	0xfffffffd
	.align		4
        /*0018*/ 	.word	0x00000000
	.align		4
        /*001c*/ 	.word	0xfffffffc


//--------------------- .text._Z11kernel__4_1PdS_S_iiiiiiiiiiiiii --------------------------
	.section	.text._Z11kernel__4_1PdS_S_iiiiiiiiiiiiii,"ax",@progbits
	.align	128
        .global         _Z11kernel__4_1PdS_S_iiiiiiiiiiiiii
        .type           _Z11kernel__4_1PdS_S_iiiiiiiiiiiiii,@function
        .size           _Z11kernel__4_1PdS_S_iiiiiiiiiiiiii,(.L_x_55 - _Z11kernel__4_1PdS_S_iiiiiiiiiiiiii)
        .other          _Z11kernel__4_1PdS_S_iiiiiiiiiiiiii,@"STO_CUDA_ENTRY STV_DEFAULT"
_Z11kernel__4_1PdS_S_iiiiiiiiiiiiii:
.text._Z11kernel__4_1PdS_S_iiiiiiiiiiiiii:
[----:B------:R-:W-:Y:S08]  /*0000*/  LDC R1, c[0x0][0x37c] ;  /* 0x0000df00ff017b82 */ /* 0x000ff00000000800 */
[----:B------:R-:W0:Y:S01]  /*0010*/  LDC R9, c[0x0][0x3ac] ;  /* 0x0000eb00ff097b82 */ /* 0x000e220000000800 */
[----:B------:R-:W0:Y:S01]  /*0020*/  LDCU.64 UR4, c[0x0][0x3b0] ;  /* 0x00007600ff0477ac */ /* 0x000e220008000a00 */
[----:B------:R-:W-:-:S02]  /*0030*/  CS2R R82, SRZ ;  /* 0x0000000000527805 */ /* 0x000fc4000001ff00 */
[----:B------:R-:W-:Y:S02]  /*0040*/  CS2R R96, SRZ ;  /* 0x0000000000607805 */ /* 0x000fe4000001ff00 */
[----:B------:R-:W-:Y:S02]  /*0050*/  CS2R R28, SRZ ;  /* 0x00000000001c7805 */ /* 0x000fe4000001ff00 */
[----:B------:R-:W-:Y:S02]  /*0060*/  CS2R R30, SRZ ;  /* 0x00000000001e7805 */ /* 0x000fe4000001ff00 */
[----:B------:R-:W-:Y:S02]  /*0070*/  CS2R R32, SRZ ;  /* 0x0000000000207805 */ /* 0x000fe4000001ff00 */
[----:B------:R-:W-:Y:S01]  /*0080*/  CS2R R34, SRZ ;  /* 0x0000000000227805 */ /* 0x000fe2000001ff00 */
[----:B------:R-:W1:Y:S01]  /*0090*/  LDC.64 R14, c[0x0][0x3a0] ;  /* 0x0000e800ff0e7b82 */ /* 0x000e620000000a00 */
[----:B------:R-:W-:-:S02]  /*00a0*/  CS2R R86, SRZ ;  /* 0x0000000000567805 */ /* 0x000fc4000001ff00 */
[----:B------:R-:W-:Y:S02]  /*00b0*/  CS2R R94, SRZ ;  /* 0x00000000005e7805 */ /* 0x000fe4000001ff00 */
[----:B------:R-:W-:Y:S02]  /*00c0*/  CS2R R38, SRZ ;  /* 0x0000000000267805 */ /* 0x000fe4000001ff00 */
[----:B------:R-:W-:Y:S02]  /*00d0*/  CS2R R40, SRZ ;  /* 0x0000000000287805 */ /* 0x000fe4000001ff00 */
[----:B------:R-:W-:Y:S02]  /*00e0*/  CS2R R42, SRZ ;  /* 0x00000000002a7805 */ /* 0x000fe4000001ff00 */
[----:B------:R-:W-:Y:S02]  /*00f0*/  CS2R R44, SRZ ;  /* 0x00000000002c7805 */ /* 0x000fe4000001ff00 */
[----:B------:R-:W-:Y:S01]  /*0100*/  CS2R R102, SRZ ;  /* 0x0000000000667805 */ /* 0x000fe2000001ff00 */
[----:B------:R-:W2:Y:S01]  /*0110*/  LDC.64 R12, c[0x0][0x398] ;  /* 0x0000e600ff0c7b82 */ /* 0x000ea20000000a00 */
[----:B------:R-:W-:-:S02]  /*0120*/  CS2R R48, SRZ ;  /* 0x0000000000307805 */ /* 0x000fc4000001ff00 */
[----:B------:R-:W-:Y:S02]  /*0130*/  CS2R R50, SRZ ;  /* 0x0000000000327805 */ /* 0x000fe4000001ff00 */
[----:B------:R-:W-:Y:S02]  /*0140*/  CS2R R52, SRZ ;  /* 0x0000000000347805 */ /* 0x000fe4000001ff00 */
[----:B------:R-:W-:Y:S02]  /*0150*/  CS2R R54, SRZ ;  /* 0x0000000000367805 */ /* 0x000fe4000001ff00 */
[----:B------:R-:W-:Y:S02]  /*0160*/  CS2R R56, SRZ ;  /* 0x0000000000387805 */ /* 0x000fe4000001ff00 */
[----:B------:R-:W-:Y:S02]  /*0170*/  CS2R R104, SRZ ;  /* 0x0000000000687805 */ /* 0x000fe4000001ff00 */
[----:B------:R-:W-:Y:S01]  /*0180*/  CS2R R60, SRZ ;  /* 0x00000000003c7805 */ /* 0x000fe2000001ff00 */
[----:B0-----:R-:W-:Y:S01]  /*0190*/  IMAD R0, R9, UR4, RZ ;  /* 0x0000000409007c24 */ /* 0x001fe2000f8e02ff */
[----:B------:R-:W0:Y:S01]  /*01a0*/  S2UR UR4, SR_CTAID.X ;  /* 0x00000000000479c3 */ /* 0x000e220000002500 */
[----:B------:R-:W-:-:S02]  /*01b0*/  IABS R11, R9 ;  /* 0x00000009000b7213 */ /* 0x000fc40000000000 */
[----:B------:R-:W-:Y:S01]  /*01c0*/  CS2R R62, SRZ ;  /* 0x00000000003e7805 */ /* 0x000fe2000001ff00 */
[----:B------:R-:W-:Y:S01]  /*01d0*/  IMAD R4, R0, UR5, RZ ;  /* 0x0000000500047c24 */ /* 0x000fe2000f8e02ff */
[-C--:B------:R-:W-:Y:S02]  /*01e0*/  IABS R8, R0.reuse ;  /* 0x0000000000087213 */ /* 0x080fe40000000000 */
[----:B------:R-:W-:Y:S02]  /*01f0*/  CS2R R64, SRZ ;  /* 0x0000000000407805 */ /* 0x000fe4000001ff00 */
[----:B------:R-:W-:Y:S01]  /*0200*/  IABS R10, R0 ;  /* 0x00000000000a7213 */ /* 0x000fe20000000000 */
[----:B------:R-:W3:Y:S01]  /*0210*/  I2F.U32.RP R5, R4 ;  /* 0x0000000400057306 */ /* 0x000ee20000209000 */
[----:B------:R-:W-:Y:S01]  /*0220*/  IMAD.MOV R7, RZ, RZ, -R4 ;  /* 0x000000ffff077224 */ /* 0x000fe200078e0a04 */
[----:B------:R-:W-:Y:S02]  /*0230*/  ISETP.NE.U32.AND P2, PT, R4, RZ, PT ;  /* 0x000000ff0400720c */ /* 0x000fe40003f45070 */
[----:B------:R-:W-:-:S02]  /*0240*/  CS2R R66, SRZ ;  /* 0x0000000000427805 */ /* 0x000fc4000001ff00 */
[----:B------:R-:W-:Y:S02]  /*0250*/  CS2R R68, SRZ ;  /* 0x0000000000447805 */ /* 0x000fe4000001ff00 */
[----:B------:R-:W-:Y:S02]  /*0260*/  CS2R R90, SRZ ;  /* 0x00000000005a7805 */ /* 0x000fe4000001ff00 */
[----:B------:R-:W-:Y:S02]  /*0270*/  CS2R R72, SRZ ;  /* 0x0000000000487805 */ /* 0x000fe4000001ff00 */
[----:B------:R-:W-:Y:S02]  /*0280*/  CS2R R74, SRZ ;  /* 0x00000000004a7805 */ /* 0x000fe4000001ff00 */
[----:B------:R-:W-:Y:S02]  /*0290*/  CS2R R76, SRZ ;  /* 0x00000000004c7805 */ /* 0x000fe4000001ff00 */
[----:B------:R-:W-:-:S02]  /*02a0*/  CS2R R78, SRZ ;  /* 0x00000000004e7805 */ /* 0x000fc4000001ff00 */
[----:B------:R-:W-:Y:S02]  /*02b0*/  CS2R R80, SRZ ;  /* 0x0000000000507805 */ /* 0x000fe4000001ff00 */
[----:B------:R-:W-:Y:S02]  /*02c0*/  CS2R R98, SRZ ;  /* 0x0000000000627805 */ /* 0x000fe4000001ff00 */
[----:B------:R-:W-:Y:S02]  /*02d0*/  CS2R R18, SRZ ;  /* 0x0000000000127805 */ /* 0x000fe4000001ff00 */
[----:B------:R-:W-:Y:S02]  /*02e0*/  CS2R R20, SRZ ;  /* 0x0000000000147805 */ /* 0x000fe4000001ff00 */
[----:B------:R-:W-:Y:S01]  /*02f0*/  CS2R R22, SRZ ;  /* 0x0000000000167805 */ /* 0x000fe2000001ff00 */
[----:B---3--:R-:W3:Y:S01]  /*0300*/  MUFU.RCP R5, R5 ;  /* 0x0000000500057308 */ /* 0x008ee20000001000 */
[----:B------:R-:W-:-:S02]  /*0310*/  CS2R R24, SRZ ;  /* 0x0000000000187805 */ /* 0x000fc4000001ff00 */
[----:B------:R-:W-:Y:S01]  /*0320*/  CS2R R26, SRZ ;  /* 0x00000000001a7805 */ /* 0x000fe2000001ff00 */
[----:B------:R-:W4:Y:S01]  /*0330*/  LDCU.64 UR12, c[0x0][0x358] ;  /* 0x00006b00ff0c77ac */ /* 0x000f220008000a00 */
[----:B---3--:R-:W-:-:S03]  /*0340*/  VIADD R2, R5, 0xffffffe ;  /* 0x0ffffffe05027836 */ /* 0x008fc60000000000 */
[----:B------:R-:W3:Y:S08]  /*0350*/  I2F.RP R5, R8 ;  /* 0x0000000800057306 */ /* 0x000ef00000209400 */
[----:B------:R5:W1:Y:S08]  /*0360*/  F2I.FTZ.U32.TRUNC.NTZ R3, R2 ;  /* 0x0000000200037305 */ /* 0x000a70000021f000 */
[----:B---3--:R-:W3:Y:S01]  /*0370*/  MUFU.RCP R5, R5 ;  /* 0x0000000500057308 */ /* 0x008ee20000001000 */
[----:B-----5:R-:W-:-:S02]  /*0380*/  IMAD.MOV.U32 R2, RZ, RZ, RZ ;  /* 0x000000ffff027224 */ /* 0x020fc400078e00ff */
[----:B-1----:R-:W-:-:S04]  /*0390*/  IMAD R7, R7, R3, RZ ;  /* 0x0000000307077224 */ /* 0x002fc800078e02ff */
[----:B------:R-:W-:-:S06]  /*03a0*/  IMAD.HI.U32 R3, R3, R7, R2 ;  /* 0x0000000703037227 */ /* 0x000fcc00078e0002 */
[----:B0-----:R-:W-:Y:S01]  /*03b0*/  IMAD.HI.U32 R6, R3, UR4, RZ ;  /* 0x0000000403067c27 */ /* 0x001fe2000f8e00ff */
[----:B---3--:R-:W-:-:S03]  /*03c0*/  IADD3 R2, PT, PT, R5, 0xffffffe, RZ ;  /* 0x0ffffffe05027810 */ /* 0x008fc60007ffe0ff */
[----:B------:R-:W-:-:S04]  /*03d0*/  IMAD.MOV R3, RZ, RZ, -R6 ;  /* 0x000000ffff037224 */ /* 0x000fc800078e0a06 */
[----:B------:R-:W-:-:S05]  /*03e0*/  IMAD R3, R4, R3, UR4 ;  /* 0x0000000404037e24 */ /* 0x000fca000f8e0203 */
[----:B------:R-:W-:-:S13]  /*03f0*/  ISETP.GE.U32.AND P0, PT, R3, R4, PT ;  /* 0x000000040300720c */ /* 0x000fda0003f06070 */
[----:B------:R-:W-:Y:S02]  /*0400*/  @P0 IMAD.IADD R3, R3, 0x1, -R4 ;  /* 0x0000000103030824 */ /* 0x000fe400078e0a04 */
[----:B------:R-:W-:-:S03]  /*0410*/  @P0 VIADD R6, R6, 0x1 ;  /* 0x0000000106060836 */ /* 0x000fc60000000000 */
[----:B------:R-:W-:Y:S02]  /*0420*/  ISETP.GE.U32.AND P1, PT, R3, R4, PT ;  /* 0x000000040300720c */ /* 0x000fe40003f26070 */
[----:B------:R0:W1:Y:S02]  /*0430*/  F2I.FTZ.U32.TRUNC.NTZ R3, R2 ;  /* 0x0000000200037305 */ /* 0x000064000021f000 */
[----:B0-----:R-:W-:-:S09]  /*0440*/  IMAD.MOV.U32 R2, RZ, RZ, RZ ;  /* 0x000000ffff027224 */ /* 0x001fd200078e00ff */
[----:B------:R-:W-:Y:S01]  /*0450*/  @P1 VIADD R6, R6, 0x1 ;  /* 0x0000000106061836 */ /* 0x000fe20000000000 */
[----:B------:R-:W-:Y:S01]  /*0460*/  @!P2 LOP3.LUT R6, RZ, R4, RZ, 0x33, !PT ;  /* 0x00000004ff06a212 */ /* 0x000fe200078e33ff */
[----:B-1----:R-:W-:-:S04]  /*0470*/  IMAD.MOV R7, RZ, RZ, -R3 ;  /* 0x000000ffff077224 */ /* 0x002fc800078e0a03 */
[----:B------:R-:W-:Y:S02]  /*0480*/  IMAD.MOV R5, RZ, RZ, -R6 ;  /* 0x000000ffff057224 */ /* 0x000fe400078e0a06 */
[----:B------:R-:W-:Y:S02]  /*0490*/  IMAD R7, R7, R8, RZ ;  /* 0x0000000807077224 */ /* 0x000fe400078e02ff */
[----:B------:R-:W-:Y:S01]  /*04a0*/  IMAD R5, R4, R5, UR4 ;  /* 0x0000000404057e24 */ /* 0x000fe2000f8e0205 */
[----:B------:R-:W0:Y:S01]  /*04b0*/  LDCU UR4, c[0x0][0x3cc] ;  /* 0x00007980ff0477ac */ /* 0x000e220008000800 */
[----:B------:R-:W-:Y:S01]  /*04c0*/  IMAD.HI.U32 R2, R3, R7, R2 ;  /* 0x0000000703027227 */ /* 0x000fe200078e0002 */
[----:B------:R-:W-:Y:S02]  /*04d0*/  IADD3 R7, PT, PT, RZ, -R10, RZ ;  /* 0x8000000aff077210 */ /* 0x000fe40007ffe0ff */
[----:B------:R-:W-:Y:S01]  /*04e0*/  IABS R4, R5 ;  /* 0x0000000500047213 */ /* 0x000fe20000000000 */
[----:B------:R-:W-:-:S04]  /*04f0*/  IMAD.MOV.U32 R10, RZ, RZ, R11 ;  /* 0x000000ffff0a7224 */ /* 0x000fc800078e000b */
[----:B------:R-:W-:Y:S02]  /*0500*/  IMAD.MOV.U32 R3, RZ, RZ, R4 ;  /* 0x000000ffff037224 */ /* 0x000fe400078e0004 */
[----:B------:R-:W1:Y:S02]  /*0510*/  I2F.RP R4, R10 ;  /* 0x0000000a00047306 */ /* 0x000e640000209400 */
[----:B------:R-:W-:-:S04]  /*0520*/  IMAD.HI.U32 R2, R2, R3, RZ ;  /* 0x0000000302027227 */ /* 0x000fc800078e00ff */
[----:B------:R-:W-:Y:S01]  /*0530*/  IMAD R3, R2, R7, R3 ;  /* 0x0000000702037224 */ /* 0x000fe200078e0203 */
[----:B0-----:R-:W-:-:S04]  /*0540*/  UISETP.GE.AND UP0, UPT, UR4, 0x1, UPT ;  /* 0x000000010400788c */ /* 0x001fc8000bf06270 */
[----:B------:R-:W-:Y:S01]  /*0550*/  ISETP.GT.U32.AND P1, PT, R8, R3, PT ;  /* 0x000000030800720c */ /* 0x000fe20003f24070 */
[----:B-1----:R-:W0:-:S12]  /*0560*/  MUFU.RCP R4, R4 ;  /* 0x0000000400047308 */ /* 0x002e180000001000 */
[----:B------:R-:W-:Y:S02]  /*0570*/  @!P1 IMAD.IADD R3, R3, 0x1, -R8 ;  /* 0x0000000103039824 */ /* 0x000fe400078e0a08 */
[----:B------:R-:W-:Y:S01]  /*0580*/  @!P1 VIADD R2, R2, 0x1 ;  /* 0x0000000102029836 */ /* 0x000fe20000000000 */
[----:B------:R-:W-:Y:S02]  /*0590*/  ISETP.NE.AND P1, PT, R0, RZ, PT ;  /* 0x000000ff0000720c */ /* 0x000fe40003f25270 */
[----:B------:R-:W-:Y:S01]  /*05a0*/  ISETP.GE.U32.AND P0, PT, R3, R8, PT ;  /* 0x000000080300720c */ /* 0x000fe20003f06070 */
[----:B------:R-:W-:Y:S01]  /*05b0*/  IMAD.HI R8, R15, 0x2aaaaaab, RZ ;  /* 0x2aaaaaab0f087827 */ /* 0x000fe200078e02ff */
[----:B------:R-:W-:-:S03]  /*05c0*/  LOP3.LUT R3, R5, R0, RZ, 0x3c, !PT ;  /* 0x0000000005037212 */ /* 0x000fc600078e3cff */
[----:B0-----:R-:W-:Y:S01]  /*05d0*/  VIADD R7, R4, 0xffffffe ;  /* 0x0ffffffe04077836 */ /* 0x001fe20000000000 */
[----:B------:R-:W-:Y:S02]  /*05e0*/  ISETP.GE.AND P2, PT, R3, RZ, PT ;  /* 0x000000ff0300720c */ /* 0x000fe40003f46270 */
[----:B------:R-:W-:Y:S01]  /*05f0*/  LEA.HI R8, R8, R8, RZ, 0x1 ;  /* 0x0000000808087211 */ /* 0x000fe200078f08ff */
[----:B------:R0:W1:Y:S04]  /*0600*/  F2I.FTZ.U32.TRUNC.NTZ R3, R7 ;  /* 0x0000000700037305 */ /* 0x000068000021f000 */
[----:B------:R-:W-:-:S05]  /*0610*/  @P0 IADD3 R2, PT, PT, R2, 0x1, RZ ;  /* 0x0000000102020810 */ /* 0x000fca0007ffe0ff */
[----:B------:R-:W-:Y:S01]  /*0620*/  IMAD.MOV.U32 R17, RZ, RZ, R2 ;  /* 0x000000ffff117224 */ /* 0x000fe200078e0002 */
[----:B0-----:R-:W-:-:S03]  /*0630*/  SHF.R.S32.HI R7, RZ, 0x1f, R14 ;  /* 0x0000001fff077819 */ /* 0x001fc6000001140e */
[----:B------:R-:W-:Y:S01]  /*0640*/  @!P2 IMAD.MOV R17, RZ, RZ, -R17 ;  /* 0x000000ffff11a224 */ /* 0x000fe200078e0a11 */
[----:B------:R-:W-:Y:S01]  /*0650*/  @!P1 LOP3.LUT R17, RZ, R0, RZ, 0x33, !PT ;  /* 0x00000000ff119212 */ /* 0x000fe200078e33ff */
[----:B-1----:R-:W-:Y:S01]  /*0660*/  IMAD.MOV R11, RZ, RZ, -R3 ;  /* 0x000000ffff0b7224 */ /* 0x002fe200078e0a03 */
[----:B------:R-:W-:-:S03]  /*0670*/  LEA.HI R7, R7, R14, RZ, 0x4 ;  /* 0x0000000e07077211 */ /* 0x000fc600078f20ff */
[----:B------:R-:W-:Y:S01]  /*0680*/  IMAD.MOV R2, RZ, RZ, -R17 ;  /* 0x000000ffff027224 */ /* 0x000fe200078e0a11 */
[----:B------:R-:W-:-:S03]  /*0690*/  LOP3.LUT R7, R7, 0xfffffff0, RZ, 0xc0, !PT ;  /* 0xfffffff007077812 */ /* 0x000fc600078ec0ff */
[----:B------:R-:W-:Y:S02]  /*06a0*/  IMAD R16, R0, R2, R5 ;  /* 0x0000000200107224 */ /* 0x000fe400078e0205 */
[----:B------:R-:W-:Y:S02]  /*06b0*/  IMAD R5, R11, R10, RZ ;  /* 0x0000000a0b057224 */ /* 0x000fe400078e02ff */
[----:B------:R-:W-:Y:S01]  /*06c0*/  IMAD.MOV.U32 R2, RZ, RZ, RZ ;  /* 0x000000ffff027224 */ /* 0x000fe200078e00ff */
[----:B------:R-:W-:Y:S01]  /*06d0*/  IABS R0, R16 ;  /* 0x0000001000007213 */ /* 0x000fe20000000000 */
[----:B------:R-:W-:Y:S02]  /*06e0*/  IMAD.IADD R11, R14, 0x1, -R7 ;  /* 0x000000010e0b7824 */ /* 0x000fe400078e0a07 */
[----:B------:R-:W-:Y:S01]  /*06f0*/  IMAD.HI.U32 R2, R3, R5, R2 ;  /* 0x0000000503027227 */ /* 0x000fe200078e0002 */
[----:B------:R-:W-:-:S05]  /*0700*/  MOV R3, R0 ;  /* 0x0000000000037202 */ /* 0x000fca0000000f00 */
[----:B------:R-:W-:-:S04]  /*0710*/  IMAD.HI.U32 R2, R2, R3, RZ ;  /* 0x0000000302027227 */ /* 0x000fc800078e00ff */
[----:B------:R-:W-:-:S04]  /*0720*/  IMAD.MOV R0, RZ, RZ, -R2 ;  /* 0x000000ffff007224 */ /* 0x000fc800078e0a02 */
[C---:B------:R-:W-:Y:S02]  /*0730*/  IMAD R3, R10.reuse, R0, R3 ;  /* 0x000000000a037224 */ /* 0x040fe400078e0203 */
[----:B------:R-:W0:Y:S03]  /*0740*/  S2R R0, SR_TID.Y ;  /* 0x0000000000007919 */ /* 0x000e260000002200 */
[----:B------:R-:W-:-:S13]  /*0750*/  ISETP.GT.U32.AND P1, PT, R10, R3, PT ;  /* 0x000000030a00720c */ /* 0x000fda0003f24070 */
[----:B------:R-:W-:Y:S02]  /*0760*/  @!P1 IMAD.IADD R3, R3, 0x1, -R10 ;  /* 0x0000000103039824 */ /* 0x000fe400078e0a0a */
[----:B------:R-:W-:Y:S01]  /*0770*/  @!P1 VIADD R2, R2, 0x1 ;  /* 0x0000000102029836 */ /* 0x000fe20000000000 */
[----:B------:R-:W-:Y:S02]  /*0780*/  ISETP.NE.AND P1, PT, R9, RZ, PT ;  /* 0x000000ff0900720c */ /* 0x000fe40003f25270 */
[----:B------:R-:W-:Y:S02]  /*0790*/  ISETP.GE.U32.AND P0, PT, R3, R10, PT ;  /* 0x0000000a0300720c */ /* 0x000fe40003f06070 */
[----:B------:R-:W-:-:S04]  /*07a0*/  LOP3.LUT R3, R16, R9, RZ, 0x3c, !PT ;  /* 0x0000000910037212 */ /* 0x000fc800078e3cff */
[----:B------:R-:W-:Y:S02]  /*07b0*/  ISETP.GE.AND P2, PT, R3, RZ, PT ;  /* 0x000000ff0300720c */ /* 0x000fe40003f46270 */
[----:B------:R-:W1:Y:S01]  /*07c0*/  S2R R3, SR_TID.X ;  /* 0x0000000000037919 */ /* 0x000e620000002100 */
[----:B0-----:R-:W-:-:S04]  /*07d0*/  IMAD R5, R17, 0x10, R0 ;  /* 0x0000001011057824 */ /* 0x001fc800078e0200 */
[----:B------:R-:W-:-:S04]  /*07e0*/  @P0 VIADD R2, R2, 0x1 ;  /* 0x0000000102020836 */ /* 0x000fc80000000000 */
[----:B------:R-:W-:Y:S02]  /*07f0*/  IMAD.MOV.U32 R37, RZ, RZ, R2 ;  /* 0x000000ffff257224 */ /* 0x000fe400078e0002 */
[----:B------:R-:W-:-:S03]  /*0800*/  IMAD R2, R6, 0x6, RZ ;  /* 0x0000000606027824 */ /* 0x000fc600078e02ff */
[----:B------:R-:W-:Y:S01]  /*0810*/  @!P2 IADD3 R37, PT, PT, -R37, RZ, RZ ;  /* 0x000000ff2525a210 */ /* 0x000fe20007ffe1ff */
[----:B------:R-:W-:Y:S01]  /*0820*/  IMAD R4, R2, R14, R5 ;  /* 0x0000000e02047224 */ /* 0x000fe200078e0205 */
[----:B------:R-:W-:-:S03]  /*0830*/  @!P1 LOP3.LUT R37, RZ, R9, RZ, 0x33, !PT ;  /* 0x00000009ff259212 */ /* 0x000fc600078e33ff */
[----:B--2---:R-:W-:Y:S02]  /*0840*/  IMAD R4, R4, R13, RZ ;  /* 0x0000000d04047224 */ /* 0x004fe400078e02ff */
[----:B------:R-:W-:-:S04]  /*0850*/  IMAD.MOV R10, RZ, RZ, -R37 ;  /* 0x000000ffff0a7224 */ /* 0x000fc800078e0a25 */
[----:B------:R-:W-:Y:S02]  /*0860*/  IMAD R47, R9, R10, R16 ;  /* 0x0000000a092f7224 */ /* 0x000fe400078e0210 */
[----:B------:R-:W-:Y:S02]  /*0870*/  IMAD R9, R17, -0x10, R14 ;  /* 0xfffffff011097824 */ /* 0x000fe400078e020e */
[----:B------:R-:W-:Y:S02]  /*0880*/  IMAD R14, R8, -0x6, R15 ;  /* 0xfffffffa080e7824 */ /* 0x000fe400078e020f */
[----:B------:R-:W-:Y:S01]  /*0890*/  IMAD R8, R37, 0x6, R4 ;  /* 0x0000000625087824 */ /* 0x000fe200078e0204 */
[----:B------:R-:W-:Y:S01]  /*08a0*/  ISETP.GE.AND P3, PT, R9, 0x10, PT ;  /* 0x000000100900780c */ /* 0x000fe20003f66270 */
[----:B-1----:R-:W-:Y:S02]  /*08b0*/  IMAD R7, R47, 0x10, R3 ;  /* 0x000000102f077824 */ /* 0x002fe400078e0203 */
[----:B------:R-:W-:Y:S01]  /*08c0*/  IMAD R4, R6, -0x6, R15 ;  /* 0xfffffffa06047824 */ /* 0x000fe200078e020f */
[----:B------:R-:W-:Y:S01]  /*08d0*/  SEL R11, R11, 0x10, !P3 ;  /* 0x000000100b0b7807 */ /* 0x000fe20005800000 */
[----:B------:R-:W-:Y:S01]  /*08e0*/  IMAD R6, R8, R12, R7 ;  /* 0x0000000c08067224 */ /* 0x000fe200078e0207 */
[----:B------:R-:W-:Y:S01]  /*08f0*/  SHF.R.S32.HI R7, RZ, 0x1f, R12 ;  /* 0x0000001fff077819 */ /* 0x000fe2000001140c */
[----:B------:R-:W-:Y:S01]  /*0900*/  IMAD.HI R8, R13, 0x2aaaaaab, RZ ;  /* 0x2aaaaaab0d087827 */ /* 0x000fe200078e02ff */
[----:B------:R-:W-:-:S02]  /*0910*/  ISETP.GT.AND P1, PT, R4, 0x5, PT ;  /* 0x000000050400780c */ /* 0x000fc40003f24270 */
[----:B------:R-:W-:Y:S01]  /*0920*/  LEA.HI R7, R7, R12, RZ, 0x4 ;  /* 0x0000000c07077211 */ /* 0x000fe200078f20ff */
[----:B------:R-:W-:Y:S01]  /*0930*/  IMAD R10, R47, -0x10, R12 ;  /* 0xfffffff02f0a7824 */ /* 0x000fe200078e020c */
[----:B------:R-:W-:Y:S01]  /*0940*/  LEA.HI R8, R8, R8, RZ, 0x1 ;  /* 0x0000000808087211 */ /* 0x000fe200078f08ff */
[--C-:B------:R-:W-:Y:S01]  /*0950*/  IMAD R9, R37, -0x6, R13.reuse ;  /* 0xfffffffa25097824 */ /* 0x100fe200078e020d */
[----:B------:R-:W-:Y:S02]  /*0960*/  LOP3.LUT R7, R7, 0xfffffff0, RZ, 0xc0, !PT ;  /* 0xfffffff007077812 */ /* 0x000fe400078ec0ff */
[----:B------:R-:W-:Y:S01]  /*0970*/  ISETP.GE.AND P2, PT, R10, 0x10, PT ;  /* 0x000000100a00780c */ /* 0x000fe20003f46270 */
[----:B------:R-:W-:Y:S01]  /*0980*/  IMAD R10, R8, -0x6, R13 ;  /* 0xfffffffa080a7824 */ /* 0x000fe200078e020d */
[----:B------:R-:W-:Y:S01]  /*0990*/  ISETP.GT.AND P0, PT, R9, 0x5, PT ;  /* 0x000000050900780c */ /* 0x000fe20003f04270 */
[----:B------:R-:W-:Y:S01]  /*09a0*/  IMAD.IADD R7, R12, 0x1, -R7 ;  /* 0x000000010c077824 */ /* 0x000fe200078e0a07 */
[----:B------:R-:W-:-:S02]  /*09b0*/  SEL R8, R14, 0x6, !P1 ;  /* 0x000000060e087807 */ /* 0x000fc40004800000 */
[----:B------:R-:W-:Y:S02]  /*09c0*/  SEL R13, R10, 0x6, !P0 ;  /* 0x000000060a0d7807 */ /* 0x000fe40004000000 */
[----:B------:R-:W-:Y:S01]  /*09d0*/  SEL R10, R7, 0x10, !P2 ;  /* 0x00000010070a7807 */ /* 0x000fe20005000000 */
[----:B----4-:R-:W-:Y:S06]  /*09e0*/  BRA.U !UP0, `(.L_x_0) ;  /* 0x0000002508787547 */ /* 0x010fec000b800000 */
[----:B------:R-:W-:Y:S01]  /*09f0*/  IMAD R12, R37, R12, RZ ;  /* 0x0000000c250c7224 */ /* 0x000fe200078e02ff */
[----:B------:R-:W-:Y:S01]  /*0a00*/  CS2R R82, SRZ ;  /* 0x0000000000527805 */ /* 0x000fe2000001ff00 */
[----:B------:R-:W-:Y:S01]  /*0a10*/  UMOV UR4, URZ ;  /* 0x000000ff00047c82 */ /* 0x000fe20008000000 */
[----:B------:R-:W-:Y:S01]  /*0a20*/  UMOV UR5, URZ ;  /* 0x000000ff00057c82 */ /* 0x000fe20008000000 */
[----:B------:R-:W-:-:S05]  /*0a30*/  IMAD R12, R12, 0x6, R3 ;  /* 0x000000060c0c7824 */ /* 0x000fca00078e0203 */
[----:B------:R-:W-:-:S07]  /*0a40*/  LEA R12, R47, R12, 0x4 ;  /* 0x0000000c2f0c7211 */ /* 0x000fce00078e20ff */
.L_x_20:
[----:B0-----:R-:W0:Y:S01]  /*0a50*/  LDCU UR14, c[0x0][0x3cc] ;  /* 0x00007980ff0e77ac */ /* 0x001e220008000800 */
[----:B-1----:R-:W1:Y:S01]  /*0a60*/  S2R R0, SR_TID.Y ;  /* 0x0000000000007919 */ /* 0x002e620000002200 */
[----:B------:R-:W-:Y:S01]  /*0a70*/  BSSY.RECONVERGENT B0, `(.L_x_1) ;  /* 0x000004e000007945 */ /* 0x000fe20003800200 */
[----:B------:R-:W-:Y:S01]  /*0a80*/  UIADD3 UR8, UPT, UPT, UR4, 0x10, URZ ;  /* 0x0000001004087890 */ /* 0x000fe2000fffe0ff */
[----:B--2---:R-:W2:Y:S03]  /*0a90*/  S2R R3, SR_TID.X ;  /* 0x0000000000037919 */ /* 0x004ea60000002100 */
[----:B0-----:R-:W-:-:S04]  /*0aa0*/  UIADD3 UR6, UPT, UPT, UR8, -UR14, URZ ;  /* 0x8000000e08067290 */ /* 0x001fc8000fffe0ff */
[----:B------:R-:W-:-:S04]  /*0ab0*/  UISETP.GT.AND UP0, UPT, UR6, URZ, UPT ;  /* 0x000000ff0600728c */ /* 0x000fc8000bf04270 */
[----:B------:R-:W-:-:S04]  /*0ac0*/  USEL UR5, UR6, UR5, UP0 ;  /* 0x0000000506057287 */ /* 0x000fc80008000000 */
[----:B------:R-:W-:-:S06]  /*0ad0*/  UIADD3 UR6, UPT, UPT, -UR5, 0x10, URZ ;  /* 0x0000001005067890 */ /* 0x000fcc000fffe1ff */
[----:B-1----:R-:W-:-:S04]  /*0ae0*/  ISETP.GE.U32.AND P0, PT, R0, UR6, PT ;  /* 0x0000000600007c0c */ /* 0x002fc8000bf06070 */
[----:B--2---:R-:W-:-:S04]  /*0af0*/  ISETP.GE.OR P0, PT, R3, R10, P0 ;  /* 0x0000000a0300720c */ /* 0x004fc80000706670 */
[----:B------:R-:W-:-:S13]  /*0b00*/  ISETP.LT.OR P0, PT, R13, 0x1, P0 ;  /* 0x000000010d00780c */ /* 0x000fda0000701670 */
[----:B------:R-:W-:Y:S05]  /*0b10*/  @P0 BRA `(.L_x_2) ;  /* 0x00000004000c0947 */ /* 0x000fea0003800000 */
[----:B------:R-:W0:Y:S01]  /*0b20*/  S2UR UR7, SR_CgaCtaId ;  /* 0x00000000000779c3 */ /* 0x000e220000008800 */
[----:B------:R-:W1:Y:S01]  /*0b30*/  LDCU UR9, c[0x0][0x3bc] ;  /* 0x00007780ff0977ac */ /* 0x000e620008000800 */
[----:B------:R-:W-:Y:S02]  /*0b40*/  IMAD.MOV R7, RZ, RZ, -R13 ;  /* 0x000000ffff077224 */ /* 0x000fe400078e0a0d */
[C---:B------:R-:W-:Y:S01]  /*0b50*/  IMAD R14, R0.reuse, 0x60, R3 ;  /* 0x00000060000e7824 */ /* 0x040fe200078e0203 */
[----:B------:R-:W-:Y:S01]  /*0b60*/  UMOV UR6, 0x400 ;  /* 0x0000040000067882 */ /* 0x000fe20000000000 */
[----:B------:R-:W-:Y:S01]  /*0b70*/  VIADD R15, R0, UR4 ;  /* 0x00000004000f7c36 */ /* 0x000fe20008000000 */
[----:B------:R-:W-:Y:S01]  /*0b80*/  ISETP.GE.AND P0, PT, R7, RZ, PT ;  /* 0x000000ff0700720c */ /* 0x000fe20003f06270 */
[----:B------:R-:W2:Y:S02]  /*0b90*/  LDCU UR10, c[0x0][0x398] ;  /* 0x00007300ff0a77ac */ /* 0x000ea40008000800 */
[----:B-1----:R-:W-:Y:S01]  /*0ba0*/  IMAD R15, R15, UR9, R12 ;  /* 0x000000090f0f7c24 */ /* 0x002fe2000f8e020c */
[----:B0-----:R-:W-:-:S06]  /*0bb0*/  ULEA UR6, UR7, UR6, 0x18 ;  /* 0x0000000607067291 */ /* 0x001fcc000f8ec0ff */
[----:B------:R-:W-:-:S03]  /*0bc0*/  LEA R14, R14, UR6, 0x3 ;  /* 0x000000060e0e7c11 */ /* 0x000fc6000f8e18ff */
[----:B--2---:R-:W-:Y:S05]  /*0bd0*/  @P0 BRA `(.L_x_3) ;  /* 0x0000000000b80947 */ /* 0x004fea0003800000 */
[----:B------:R-:W-:Y:S01]  /*0be0*/  IMAD.MOV R16, RZ, RZ, -R7 ;  /* 0x000000ffff107224 */ /* 0x000fe200078e0a07 */
[----:B------:R-:W-:-:S04]  /*0bf0*/  PLOP3.LUT P0, PT, PT, PT, PT, 0x80, 0x8 ;  /* 0x000000000008781c */ /* 0x000fc80003f0f070 */
[----:B------:R-:W-:-:S13]  /*0c00*/  ISETP.GT.AND P1, PT, R16, 0x3, PT ;  /* 0x000000031000780c */ /* 0x000fda0003f24270 */
[----:B------:R-:W-:Y:S05]  /*0c10*/  @!P1 BRA `(.L_x_4) ;  /* 0x0000000000609947 */ /* 0x000fea0003800000 */
[----:B------:R-:W-:Y:S01]  /*0c20*/  PLOP3.LUT P0, PT, PT, PT, PT, 0x8, 0x80 ;  /* 0x000000000080781c */ /* 0x000fe20003f0e170 */
[----:B------:R-:W0:Y:S01]  /*0c30*/  LDCU UR6, c[0x0][0x398] ;  /* 0x00007300ff0677ac */ /* 0x000e220008000800 */
[----:B------:R-:W-:-:S11]  /*0c40*/  NOP ;  /* 0x0000000000007918 */ /* 0x000fd60000000000 */
.L_x_5:
[----:B------:R-:W1:Y:S01]  /*0c50*/  LDC.64 R58, c[0x0][0x388] ;  /* 0x0000e200ff3a7b82 */ /* 0x000e620000000a00 */
[----:B0-----:R-:W-:-:S04]  /*0c60*/  VIADD R37, R15, UR6 ;  /* 0x000000060f257c36 */ /* 0x001fc80008000000 */
[----:B------:R-:W-:-:S05]  /*0c70*/  VIADD R47, R37, UR6 ;  /* 0x00000006252f7c36 */ /* 0x000fca0008000000 */
[----:B------:R-:W-:Y:S01]  /*0c80*/  IADD3 R71, PT, PT, R47, UR6, RZ ;  /* 0x000000062f477c10 */ /* 0x000fe2000fffe0ff */
[----:B-1----:R-:W-:-:S04]  /*0c90*/  IMAD.WIDE.U32 R16, R15, 0x8, R58 ;  /* 0x000000080f107825 */ /* 0x002fc800078e003a */
[--C-:B------:R-:W-:Y:S02]  /*0ca0*/  IMAD.WIDE.U32 R36, R37, 0x8, R58.reuse ;  /* 0x0000000825247825 */ /* 0x100fe400078e003a */
[----:B------:R-:W2:Y:S02]  /*0cb0*/  LDG.E.64 R16, desc[UR12][R16.64] ;  /* 0x0000000c10107981 */ /* 0x000ea4000c1e1b00 */
[--C-:B------:R-:W-:Y:S02]  /*0cc0*/  IMAD.WIDE.U32 R46, R47, 0x8, R58.reuse ;  /* 0x000000082f2e7825 */ /* 0x100fe400078e003a */
[----:B------:R-:W3:Y:S02]  /*0cd0*/  LDG.E.64 R36, desc[UR12][R36.64] ;  /* 0x0000000c24247981 */ /* 0x000ee4000c1e1b00 */
[----:B------:R-:W-:Y:S02]  /*0ce0*/  IMAD.WIDE.U32 R58, R71, 0x8, R58 ;  /* 0x00000008473a7825 */ /* 0x000fe400078e003a */
[----:B------:R-:W4:Y:S04]  /*0cf0*/  LDG.E.64 R46, desc[UR12][R46.64] ;  /* 0x0000000c2e2e7981 */ /* 0x000f28000c1e1b00 */
[----:B------:R-:W5:Y:S01]  /*0d00*/  LDG.E.64 R58, desc[UR12][R58.64] ;  /* 0x0000000c3a3a7981 */ /* 0x000f62000c1e1b00 */
[----:B------:R-:W-:-:S05]  /*0d10*/  VIADD R7, R7, 0x4 ;  /* 0x0000000407077836 */ /* 0x000fca0000000000 */
[----:B------:R-:W-:Y:S01]  /*0d20*/  ISETP.GE.AND P1, PT, R7, -0x3, PT ;  /* 0xfffffffd0700780c */ /* 0x000fe20003f26270 */
[----:B------:R-:W-:Y:S01]  /*0d30*/  VIADD R15, R71, UR6 ;  /* 0x00000006470f7c36 */ /* 0x000fe20008000000 */
[----:B--2---:R-:W-:Y:S04]  /*0d40*/  STS.64 [R14], R16 ;  /* 0x000000100e007388 */ /* 0x004fe80000000a00 */
[----:B---3--:R-:W-:Y:S04]  /*0d50*/  STS.64 [R14+0x80], R36 ;  /* 0x000080240e007388 */ /* 0x008fe80000000a00 */
[----:B----4-:R-:W-:Y:S04]  /*0d60*/  STS.64 [R14+0x100], R46 ;  /* 0x0001002e0e007388 */ /* 0x010fe80000000a00 */
[----:B-----5:R0:W-:Y:S02]  /*0d70*/  STS.64 [R14+0x180], R58 ;  /* 0x0001803a0e007388 */ /* 0x0201e40000000a00 */
[----:B0-----:R-:W-:Y:S01]  /*0d80*/  VIADD R14, R14, 0x200 ;  /* 0x000002000e0e7836 */ /* 0x001fe20000000000 */
[----:B------:R-:W-:Y:S06]  /*0d90*/  @!P1 BRA `(.L_x_5) ;  /* 0xfffffffc00ac9947 */ /* 0x000fec000383ffff */
.L_x_4:
[----:B------:R-:W-:-:S05]  /*0da0*/  IMAD.MOV R16, RZ, RZ, -R7 ;  /* 0x000000ffff107224 */ /* 0x000fca00078e0a07 */
[----:B------:R-:W-:-:S13]  /*0db0*/  ISETP.GT.AND P1, PT, R16, 0x1, PT ;  /* 0x000000011000780c */ /* 0x000fda0003f24270 */
[----:B------:R-:W-:Y:S05]  /*0dc0*/  @!P1 BRA `(.L_x_6) ;  /* 0x0000000000349947 */ /* 0x000fea0003800000 */
[----:B------:R-:W0:Y:S01]  /*0dd0*/  LDC.64 R36, c[0x0][0x388] ;  /* 0x0000e200ff247b82 */ /* 0x000e220000000a00 */
[----:B------:R-:W1:Y:S02]  /*0de0*/  LDCU UR6, c[0x0][0x398] ;  /* 0x00007300ff0677ac */ /* 0x000e640008000800 */
[C---:B-1----:R-:W-:Y:S02]  /*0df0*/  VIADD R47, R15.reuse, UR6 ;  /* 0x000000060f2f7c36 */ /* 0x042fe40008000000 */
[----:B0-----:R-:W-:-:S04]  /*0e00*/  IMAD.WIDE.U32 R16, R15, 0x8, R36 ;  /* 0x000000080f107825 */ /* 0x001fc800078e0024 */
[C---:B------:R-:W-:Y:S02]  /*0e10*/  IMAD.WIDE.U32 R36, R47.reuse, 0x8, R36 ;  /* 0x000000082f247825 */ /* 0x040fe400078e0024 */
[----:B------:R-:W2:Y:S04]  /*0e20*/  LDG.E.64 R16, desc[UR12][R16.64] ;  /* 0x0000000c10107981 */ /* 0x000ea8000c1e1b00 */
[----:B------:R-:W3:Y:S01]  /*0e30*/  LDG.E.64 R36, desc[UR12][R36.64] ;  /* 0x0000000c24247981 */ /* 0x000ee2000c1e1b00 */
[----:B------:R-:W-:Y:S01]  /*0e40*/  PLOP3.LUT P0, PT, PT, PT, PT, 0x8, 0x80 ;  /* 0x000000000080781c */ /* 0x000fe20003f0e170 */
[----:B------:R-:W-:Y:S01]  /*0e50*/  VIADD R15, R47, UR6 ;  /* 0x000000062f0f7c36 */ /* 0x000fe20008000000 */
[----:B------:R-:W-:Y:S01]  /*0e60*/  IADD3 R7, PT, PT, R7, 0x2, RZ ;  /* 0x0000000207077810 */ /* 0x000fe20007ffe0ff */
[----:B--2---:R-:W-:Y:S04]  /*0e70*/  STS.64 [R14], R16 ;  /* 0x000000100e007388 */ /* 0x004fe80000000a00 */
[----:B---3--:R0:W-:Y:S02]  /*0e80*/  STS.64 [R14+0x80], R36 ;  /* 0x000080240e007388 */ /* 0x0081e40000000a00 */
[----:B0-----:R-:W-:-:S07]  /*0e90*/  VIADD R14, R14, 0x100 ;  /* 0x000001000e0e7836 */ /* 0x001fce0000000000 */
.L_x_6:
[----:B------:R-:W-:-:S13]  /*0ea0*/  ISETP.NE.OR P0, PT, R7, RZ, P0 ;  /* 0x000000ff0700720c */ /* 0x000fda0000705670 */
[----:B------:R-:W-:Y:S05]  /*0eb0*/  @!P0 BRA `(.L_x_2) ;  /* 0x0000000000248947 */ /* 0x000fea0003800000 */
.L_x_3:
[----:B------:R-:W0:Y:S02]  /*0ec0*/  LDC.64 R16, c[0x0][0x388] ;  /* 0x0000e200ff107b82 */ /* 0x000e240000000a00 */
[----:B0-----:R-:W-:-:S06]  /*0ed0*/  IMAD.WIDE.U32 R16, R15, 0x8, R16 ;  /* 0x000000080f107825 */ /* 0x001fcc00078e0010 */
[----:B------:R-:W2:Y:S01]  /*0ee0*/  LDG.E.64 R16, desc[UR12][R16.64] ;  /* 0x0000000c10107981 */ /* 0x000ea2000c1e1b00 */
[----:B------:R-:W-:Y:S02]  /*0ef0*/  VIADD R7, R7, 0x1 ;  /* 0x0000000107077836 */ /* 0x000fe40000000000 */
[----:B------:R-:W-:-:S03]  /*0f00*/  VIADD R15, R15, UR10 ;  /* 0x0000000a0f0f7c36 */ /* 0x000fc60008000000 */
[----:B------:R-:W-:Y:S01]  /*0f10*/  ISETP.NE.AND P0, PT, R7, RZ, PT ;  /* 0x000000ff0700720c */ /* 0x000fe20003f05270 */
[----:B--2---:R0:W-:Y:S02]  /*0f20*/  STS.64 [R14], R16 ;  /* 0x000000100e007388 */ /* 0x0041e40000000a00 */
[----:B0-----:R-:W-:-:S10]  /*0f30*/  IADD3 R14, PT, PT, R14, 0x80, RZ ;  /* 0x000000800e0e7810 */ /* 0x001fd40007ffe0ff */
[----:B------:R-:W-:Y:S05]  /*0f40*/  @P0 BRA `(.L_x_3) ;  /* 0xfffffffc00dc0947 */ /* 0x000fea000383ffff */
.L_x_2:
[----:B------:R-:W-:Y:S05]  /*0f50*/  BSYNC.RECONVERGENT B0 ;  /* 0x0000000000007941 */ /* 0x000fea0003800200 */
.L_x_1:
[----:B------:R-:W-:Y:S01]  /*0f60*/  UIADD3 UR6, UPT, UPT, -UR5, 0x10, URZ ;  /* 0x0000001005067890 */ /* 0x000fe2000fffe1ff */
[----:B------:R-:W-:Y:S05]  /*0f70*/  BSSY.RECONVERGENT B0, `(.L_x_7) ;  /* 0x0000064000007945 */ /* 0x000fea0003800200 */
[----:B------:R-:W-:-:S04]  /*0f80*/  ISETP.GE.U32.AND P0, PT, R3, UR6, PT ;  /* 0x0000000603007c0c */ /* 0x000fc8000bf06070 */
[----:B------:R-:W-:-:S04]  /*0f90*/  ISETP.GE.OR P0, PT, R0, R11, P0 ;  /* 0x0000000b0000720c */ /* 0x000fc80000706670 */
[----:B------:R-:W-:-:S13]  /*0fa0*/  ISETP.LT.OR P0, PT, R8, 0x1, P0 ;  /* 0x000000010800780c */ /* 0x000fda0000701670 */
[----:B------:R-:W-:Y:S05]  /*0fb0*/  @P0 BRA `(.L_x_8) ;  /* 0x00000004007c0947 */ /* 0x000fea0003800000 */
[----:B------:R-:W-:Y:S01]  /*0fc0*/  ISETP.GT.AND P0, PT, R8, RZ, PT ;  /* 0x000000ff0800720c */ /* 0x000fe20003f04270 */
[----:B------:R-:W-:Y:S02]  /*0fd0*/  VIADD R7, R3, UR4 ;  /* 0x0000000403077c36 */ /* 0x000fe40008000000 */
[----:B------:R-:W-:-:S10]  /*0fe0*/  IMAD.MOV.U32 R15, RZ, RZ, RZ ;  /* 0x000000ffff0f7224 */ /* 0x000fd400078e00ff */
[----:B------:R-:W-:Y:S05]  /*0ff0*/  @!P0 BRA `(.L_x_9) ;  /* 0x0000000400208947 */ /* 0x000fea0003800000 */
[----:B------:R-:W-:Y:S01]  /*1000*/  IMAD.IADD R14, R8, 0x1, -R15 ;  /* 0x00000001080e7824 */ /* 0x000fe200078e0a0f */
[----:B------:R-:W-:-:S04]  /*1010*/  PLOP3.LUT P0, PT, PT, PT, PT, 0x80, 0x8 ;  /* 0x000000000008781c */ /* 0x000fc80003f0f070 */
[----:B------:R-:W-:-:S13]  /*1020*/  ISETP.GT.AND P1, PT, R14, 0x3, PT ;  /* 0x000000030e00780c */ /* 0x000fda0003f24270 */
[----:B------:R-:W-:Y:S05]  /*1030*/  @!P1 BRA `(.L_x_10) ;  /* 0x00000000009c9947 */ /* 0x000fea0003800000 */
[----:B------:R-:W0:Y:S01]  /*1040*/  S2R R17, SR_CgaCtaId ;  /* 0x0000000000117919 */ /* 0x000e220000008800 */
[----:B------:R-:W-:Y:S01]  /*1050*/  MOV R14, 0x400 ;  /* 0x00000400000e7802 */ /* 0x000fe20000000f00 */
[----:B------:R-:W1:Y:S01]  /*1060*/  LDCU UR7, c[0x0][0x3a0] ;  /* 0x00007400ff0777ac */ /* 0x000e620008000800 */
[----:B------:R-:W-:Y:S02]  /*1070*/  PLOP3.LUT P0, PT, PT, PT, PT, 0x8, 0x80 ;  /* 0x000000000080781c */ /* 0x000fe40003f0e170 */
[----:B------:R-:W-:Y:S01]  /*1080*/  IADD3 R70, PT, PT, R8, -0x3, RZ ;  /* 0xfffffffd08467810 */ /* 0x000fe20007ffe0ff */
[----:B------:R-:W-:Y:S01]  /*1090*/  VIADD R14, R14, 0x3000 ;  /* 0x000030000e0e7836 */ /* 0x000fe20000000000 */
[----:B------:R-:W2:Y:S04]  /*10a0*/  LDCU UR6, c[0x0][0x3a8] ;  /* 0x00007500ff0677ac */ /* 0x000ea80008000800 */
[----:B0-----:R-:W-:-:S05]  /*10b0*/  LEA R14, R17, R14, 0x18 ;  /* 0x0000000e110e7211 */ /* 0x001fca00078ec0ff */
[----:B-12---:R-:W-:-:S07]  /*10c0*/  IMAD R71, R3, 0x300, R14 ;  /* 0x0000030003477824 */ /* 0x006fce00078e020e */
.L_x_11:
[----:B0-----:R-:W0:Y:S01]  /*10d0*/  LDC.64 R16, c[0x0][0x390] ;  /* 0x0000e400ff107b82 */ /* 0x001e220000000a00 */
[C-C-:B------:R-:W-:Y:S01]  /*10e0*/  IADD3 R36, PT, PT, R2.reuse, 0x1, R15.reuse ;  /* 0x0000000102247810 */ /* 0x140fe20007ffe00f */
[C-C-:B------:R-:W-:Y:S01]  /*10f0*/  IMAD.IADD R14, R2.reuse, 0x1, R15.reuse ;  /* 0x00000001020e7824 */ /* 0x140fe200078e020f */
[C-C-:B------:R-:W-:Y:S02]  /*1100*/  IADD3 R46, PT, PT, R2.reuse, 0x2, R15.reuse ;  /* 0x00000002022e7810 */ /* 0x140fe40007ffe00f */
[----:B------:R-:W-:Y:S01]  /*1110*/  IADD3 R58, PT, PT, R2, 0x3, R15 ;  /* 0x00000003023a7810 */ /* 0x000fe20007ffe00f */
[--C-:B------:R-:W-:Y:S02]  /*1120*/  IMAD R14, R14, UR7, R5.reuse ;  /* 0x000000070e0e7c24 */ /* 0x100fe4000f8e0205 */
[--C-:B------:R-:W-:Y:S02]  /*1130*/  IMAD R36, R36, UR7, R5.reuse ;  /* 0x0000000724247c24 */ /* 0x100fe4000f8e0205 */
[----:B------:R-:W-:-:S02]  /*1140*/  IMAD R46, R46, UR7, R5 ;  /* 0x000000072e2e7c24 */ /* 0x000fc4000f8e0205 */
[----:B------:R-:W-:Y:S02]  /*1150*/  IMAD R58, R58, UR7, R5 ;  /* 0x000000073a3a7c24 */ /* 0x000fe4000f8e0205 */
[--C-:B------:R-:W-:Y:S02]  /*1160*/  IMAD R37, R14, UR6, R7.reuse ;  /* 0x000000060e257c24 */ /* 0x100fe4000f8e0207 */
[--C-:B------:R-:W-:Y:S02]  /*1170*/  IMAD R47, R36, UR6, R7.reuse ;  /* 0x00000006242f7c24 */ /* 0x100fe4000f8e0207 */
[--C-:B------:R-:W-:Y:S02]  /*1180*/  IMAD R59, R46, UR6, R7.reuse ;  /* 0x000000062e3b7c24 */ /* 0x100fe4000f8e0207 */
[----:B------:R-:W-:Y:S02]  /*1190*/  IMAD R85, R58, UR6, R7 ;  /* 0x000000063a557c24 */ /* 0x000fe4000f8e0207 */
[----:B0-----:R-:W-:-:S04]  /*11a0*/  IMAD.WIDE.U32 R36, R37, 0x8, R16 ;  /* 0x0000000825247825 */ /* 0x001fc800078e0010 */
[--C-:B------:R-:W-:Y:S02]  /*11b0*/  IMAD.WIDE.U32 R46, R47, 0x8, R16.reuse ;  /* 0x000000082f2e7825 */ /* 0x100fe400078e0010 */
[----:B------:R-:W2:Y:S02]  /*11c0*/  LDG.E.64 R36, desc[UR12][R36.64] ;  /* 0x0000000c24247981 */ /* 0x000ea4000c1e1b00 */
[--C-:B------:R-:W-:Y:S02]  /*11d0*/  IMAD.WIDE.U32 R58, R59, 0x8, R16.reuse ;  /* 0x000000083b3a7825 */ /* 0x100fe400078e0010 */
[----:B------:R-:W3:Y:S02]  /*11e0*/  LDG.E.64 R46, desc[UR12][R46.64] ;  /* 0x0000000c2e2e7981 */ /* 0x000ee4000c1e1b00 */
[----:B------:R-:W-:Y:S02]  /*11f0*/  IMAD.WIDE.U32 R16, R85, 0x8, R16 ;  /* 0x0000000855107825 */ /* 0x000fe400078e0010 */
[----:B------:R-:W4:Y:S04]  /*1200*/  LDG.E.64 R58, desc[UR12][R58.64] ;  /* 0x0000000c3a3a7981 */ /* 0x000f28000c1e1b00 */
[----:B------:R-:W5:Y:S01]  /*1210*/  LDG.E.64 R16, desc[UR12][R16.64] ;  /* 0x0000000c10107981 */ /* 0x000f62000c1e1b00 */
[----:B------:R-:W-:-:S04]  /*1220*/  IMAD R14, R15, 0x10, R0 ;  /* 0x000000100f0e7824 */ /* 0x000fc800078e0200 */
[----:B------:R-:W-:Y:S02]  /*1230*/  IMAD R85, R14, 0x8, R71 ;  /* 0x000000080e557824 */ /* 0x000fe400078e0247 */
[----:B------:R-:W-:-:S05]  /*1240*/  VIADD R15, R15, 0x4 ;  /* 0x000000040f0f7836 */ /* 0x000fca0000000000 */
[----:B------:R-:W-:Y:S01]  /*1250*/  ISETP.GE.AND P1, PT, R15, R70, PT ;  /* 0x000000460f00720c */ /* 0x000fe20003f26270 */
[----:B--2---:R0:W-:Y:S04]  /*1260*/  STS.64 [R85], R36 ;  /* 0x0000002455007388 */ /* 0x0041e80000000a00 */
[----:B---3--:R0:W-:Y:S04]  /*1270*/  STS.64 [R85+0x80], R46 ;  /* 0x0000802e55007388 */ /* 0x0081e80000000a00 */
[----:B----4-:R0:W-:Y:S04]  /*1280*/  STS.64 [R85+0x100], R58 ;  /* 0x0001003a55007388 */ /* 0x0101e80000000a00 */
[----:B-----5:R0:W-:Y:S01]  /*1290*/  STS.64 [R85+0x180], R16 ;  /* 0x0001801055007388 */ /* 0x0201e20000000a00 */
[----:B------:R-:W-:Y:S05]  /*12a0*/  @!P1 BRA `(.L_x_11) ;  /* 0xfffffffc00889947 */ /* 0x000fea000383ffff */
.L_x_10:
[----:B------:R-:W-:-:S04]  /*12b0*/  IADD3 R14, PT, PT, R8, -R15, RZ ;  /* 0x8000000f080e7210 */ /* 0x000fc80007ffe0ff */
[----:B------:R-:W-:-:S13]  /*12c0*/  ISETP.GT.AND P1, PT, R14, 0x1, PT ;  /* 0x000000010e00780c */ /* 0x000fda0003f24270 */
[----:B------:R-:W-:Y:S05]  /*12d0*/  @!P1 BRA `(.L_x_12) ;  /* 0x0000000000609947 */ /* 0x000fea0003800000 */
[----:B------:R-:W1:Y:S01]  /*12e0*/  LDCU UR6, c[0x0][0x3a0] ;  /* 0x00007400ff0677ac */ /* 0x000e620008000800 */
[----:B0-----:R-:W0:Y:S01]  /*12f0*/  LDC.64 R36, c[0x0][0x390] ;  /* 0x0000e400ff247b82 */ /* 0x001e220000000a00 */
[C-C-:B------:R-:W-:Y:S01]  /*1300*/  IMAD.IADD R14, R2.reuse, 0x1, R15.reuse ;  /* 0x00000001020e7824 */ /* 0x140fe200078e020f */
[----:B------:R-:W-:Y:S01]  /*1310*/  IADD3 R16, PT, PT, R2, 0x1, R15 ;  /* 0x0000000102107810 */ /* 0x000fe20007ffe00f */
[----:B------:R-:W2:Y:S02]  /*1320*/  LDCU UR7, c[0x0][0x3a8] ;  /* 0x00007500ff0777ac */ /* 0x000ea40008000800 */
[--C-:B-1----:R-:W-:Y:S02]  /*1330*/  IMAD R14, R14, UR6, R5.reuse ;  /* 0x000000060e0e7c24 */ /* 0x102fe4000f8e0205 */
[----:B------:R-:W-:Y:S02]  /*1340*/  IMAD R16, R16, UR6, R5 ;  /* 0x0000000610107c24 */ /* 0x000fe4000f8e0205 */
[----:B--2---:R-:W-:-:S02]  /*1350*/  IMAD R17, R14, UR7, R7 ;  /* 0x000000070e117c24 */ /* 0x004fc4000f8e0207 */
[----:B------:R-:W-:Y:S02]  /*1360*/  IMAD R47, R16, UR7, R7 ;  /* 0x00000007102f7c24 */ /* 0x000fe4000f8e0207 */
[----:B0-----:R-:W-:-:S04]  /*1370*/  IMAD.WIDE.U32 R16, R17, 0x8, R36 ;  /* 0x0000000811107825 */ /* 0x001fc800078e0024 */
[----:B------:R-:W-:Y:S02]  /*1380*/  IMAD.WIDE.U32 R36, R47, 0x8, R36 ;  /* 0x000000082f247825 */ /* 0x000fe400078e0024 */
[----:B------:R-:W2:Y:S04]  /*1390*/  LDG.E.64 R16, desc[UR12][R16.64] ;  /* 0x0000000c10107981 */ /* 0x000ea8000c1e1b00 */
[----:B------:R-:W3:Y:S01]  /*13a0*/  LDG.E.64 R36, desc[UR12][R36.64] ;  /* 0x0000000c24247981 */ /* 0x000ee2000c1e1b00 */
[----:B------:R-:W-:Y:S02]  /*13b0*/  MOV R14, 0x400 ;  /* 0x00000400000e7802 */ /* 0x000fe40000000f00 */
[----:B------:R-:W-:Y:S01]  /*13c0*/  PLOP3.LUT P0, PT, PT, PT, PT, 0x8, 0x80 ;  /* 0x000000000080781c */ /* 0x000fe20003f0e170 */
[----:B------:R-:W0:Y:S02]  /*13d0*/  S2R R47, SR_CgaCtaId ;  /* 0x00000000002f7919 */ /* 0x000e240000008800 */
[----:B------:R-:W-:-:S05]  /*13e0*/  VIADD R14, R14, 0x3000 ;  /* 0x000030000e0e7836 */ /* 0x000fca0000000000 */
[----:B0-----:R-:W-:-:S05]  /*13f0*/  LEA R14, R47, R14, 0x18 ;  /* 0x0000000e2f0e7211 */ /* 0x001fca00078ec0ff */
[----:B------:R-:W-:Y:S02]  /*1400*/  IMAD R47, R3, 0x300, R14 ;  /* 0x00000300032f7824 */ /* 0x000fe400078e020e */
[C---:B------:R-:W-:Y:S01]  /*1410*/  IMAD R14, R15.reuse, 0x10, R0 ;  /* 0x000000100f0e7824 */ /* 0x040fe200078e0200 */
[----:B------:R-:W-:-:S03]  /*1420*/  IADD3 R15, PT, PT, R15, 0x2, RZ ;  /* 0x000000020f0f7810 */ /* 0x000fc60007ffe0ff */
[----:B------:R-:W-:-:S05]  /*1430*/  IMAD R47, R14, 0x8, R47 ;  /* 0x000000080e2f7824 */ /* 0x000fca00078e022f */
[----:B--2---:R1:W-:Y:S04]  /*1440*/  STS.64 [R47], R16 ;  /* 0x000000102f007388 */ /* 0x0043e80000000a00 */
[----:B---3--:R1:W-:Y:S02]  /*1450*/  STS.64 [R47+0x80], R36 ;  /* 0x000080242f007388 */ /* 0x0083e40000000a00 */
.L_x_12:
[----:B------:R-:W-:-:S13]  /*1460*/  ISETP.NE.OR P0, PT, R15, R8, P0 ;  /* 0x000000080f00720c */ /* 0x000fda0000705670 */
[----:B------:R-:W-:Y:S05]  /*1470*/  @!P0 BRA `(.L_x_8) ;  /* 0x00000000004c8947 */ /* 0x000fea0003800000 */
.L_x_9:
[----:B01----:R-:W0:Y:S01]  /*1480*/  S2R R17, SR_CgaCtaId ;  /* 0x0000000000117919 */ /* 0x003e220000008800 */
[----:B------:R-:W-:Y:S01]  /*1490*/  MOV R14, 0x400 ;  /* 0x00000400000e7802 */ /* 0x000fe20000000f00 */
[----:B------:R-:W1:Y:S04]  /*14a0*/  LDCU UR6, c[0x0][0x3a0] ;  /* 0x00007400ff0677ac */ /* 0x000e680008000800 */
[----:B------:R-:W-:Y:S01]  /*14b0*/  VIADD R14, R14, 0x3000 ;  /* 0x000030000e0e7836 */ /* 0x000fe20000000000 */
[----:B------:R-:W2:Y:S04]  /*14c0*/  LDCU UR7, c[0x0][0x3a8] ;  /* 0x00007500ff0777ac */ /* 0x000ea80008000800 */
[----:B0-----:R-:W-:-:S05]  /*14d0*/  LEA R14, R17, R14, 0x18 ;  /* 0x0000000e110e7211 */ /* 0x001fca00078ec0ff */
[----:B-12---:R-:W-:-:S07]  /*14e0*/  IMAD R14, R3, 0x300, R14 ;  /* 0x00000300030e7824 */ /* 0x006fce00078e020e */
.L_x_13:
[----:B--2---:R-:W0:Y:S01]  /*14f0*/  LDC.64 R16, c[0x0][0x390] ;  /* 0x0000e400ff107b82 */ /* 0x004e220000000a00 */
[----:B------:R-:W-:-:S04]  /*1500*/  IMAD.IADD R36, R2, 0x1, R15 ;  /* 0x0000000102247824 */ /* 0x000fc800078e020f */
[----:B------:R-:W-:-:S04]  /*1510*/  IMAD R36, R36, UR6, R5 ;  /* 0x0000000624247c24 */ /* 0x000fc8000f8e0205 */
[----:B------:R-:W-:-:S04]  /*1520*/  IMAD R37, R36, UR7, R7 ;  /* 0x0000000724257c24 */ /* 0x000fc8000f8e0207 */
[----:B0-----:R-:W-:-:S06]  /*1530*/  IMAD.WIDE.U32 R16, R37, 0x8, R16 ;  /* 0x0000000825107825 */ /* 0x001fcc00078e0010 */
[----:B------:R-:W2:Y:S01]  /*1540*/  LDG.E.64 R16, desc[UR12][R16.64] ;  /* 0x0000000c10107981 */ /* 0x000ea2000c1e1b00 */
[C---:B------:R-:W-:Y:S01]  /*1550*/  IMAD R37, R15.reuse, 0x10, R0 ;  /* 0x000000100f257824 */ /* 0x040fe200078e0200 */
[----:B------:R-:W-:-:S03]  /*1560*/  IADD3 R15, PT, PT, R15, 0x1, RZ ;  /* 0x000000010f0f7810 */ /* 0x000fc60007ffe0ff */
[----:B------:R-:W-:Y:S01]  /*1570*/  IMAD R37, R37, 0x8, R14 ;  /* 0x0000000825257824 */ /* 0x000fe200078e020e */
[----:B------:R-:W-:-:S04]  /*1580*/  ISETP.NE.AND P0, PT, R15, R8, PT ;  /* 0x000000080f00720c */ /* 0x000fc80003f05270 */
[----:B--2---:R2:W-:Y:S09]  /*1590*/  STS.64 [R37], R16 ;  /* 0x0000001025007388 */ /* 0x0045f20000000a00 */
[----:B------:R-:W-:Y:S05]  /*15a0*/  @P0 BRA `(.L_x_13) ;  /* 0xfffffffc00d00947 */ /* 0x000fea000383ffff */
.L_x_8:
[----:B------:R-:W-:Y:S05]  /*15b0*/  BSYNC.RECONVERGENT B0 ;  /* 0x0000000000007941 */ /* 0x000fea0003800200 */
.L_x_7:
[----:B------:R-:W-:Y:S01]  /*15c0*/  BAR.SYNC.DEFER_BLOCKING 0x0 ;  /* 0x0000000000007b1d */ /* 0x000fe20000010000 */
[----:B------:R-:W-:-:S09]  /*15d0*/  UISETP.GT.AND UP0, UPT, UR5, 0xf, UPT ;  /* 0x0000000f0500788c */ /* 0x000fd2000bf04270 */
[----:B------:R-:W-:Y:S05]  /*15e0*/  BRA.U UP0, `(.L_x_14) ;  /* 0x0000001900687547 */ /* 0x000fea000b800000 */
[----:B------:R-:W-:Y:S01]  /*15f0*/  IMAD R14, RZ, RZ, -UR5 ;  /* 0x80000005ff0e7e24 */ /* 0x000fe2000f8e02ff */
[----:B------:R-:W-:Y:S01]  /*1600*/  UMOV UR4, URZ ;  /* 0x000000ff00047c82 */ /* 0x000fe20008000000 */
[----:B------:R-:W-:-:S05]  /*1610*/  IMAD.MOV.U32 R7, RZ, RZ, 0x10 ;  /* 0x00000010ff077424 */ /* 0x000fca00078e00ff */
[----:B------:R-:W-:-:S04]  /*1620*/  VIADDMNMX R14, R14, R7, 0x1, !PT ;  /* 0x000000010e0e7446 */ /* 0x000fc80007800107 */
[----:B------:R-:W-:-:S13]  /*1630*/  ISETP.GT.AND P0, PT, R14, RZ, PT ;  /* 0x000000ff0e00720c */ /* 0x000fda0003f04270 */
[----:B------:R-:W-:Y:S05]  /*1640*/  @!P0 BRA `(.L_x_15) ;  /* 0x0000001400608947 */ /* 0x000fea0003800000 */
[----:B------:R-:W-:Y:S01]  /*1650*/  VIADD R7, R14, -UR4 ;  /* 0x800000040e077c36 */ /* 0x000fe20008000000 */
[----:B------:R-:W-:-:S04]  /*1660*/  PLOP3.LUT P0, PT, PT, PT, PT, 0x80, 0x8 ;  /* 0x000000000008781c */ /* 0x000fc80003f0f070 */
[----:B------:R-:W-:-:S13]  /*1670*/  ISETP.GT.AND P1, PT, R7, 0x3, PT ;  /* 0x000000030700780c */ /* 0x000fda0003f24270 */
[----:B------:R-:W-:Y:S05]  /*1680*/  @!P1 BRA `(.L_x_16) ;  /* 0x0000000c00789947 */ /* 0x000fea0003800000 */
[----:B------:R-:W3:Y:S01]  /*1690*/  S2UR UR9, SR_CgaCtaId ;  /* 0x00000000000979c3 */ /* 0x000ee20000008800 */
[----:B------:R-:W-:Y:S01]  /*16a0*/  UMOV UR6, 0x400 ;  /* 0x0000040000067882 */ /* 0x000fe20000000000 */
[----:B------:R-:W-:Y:S01]  /*16b0*/  PLOP3.LUT P0, PT, PT, PT, PT, 0x8, 0x80 ;  /* 0x000000000080781c */ /* 0x000fe20003f0e170 */
[----:B------:R-:W-:Y:S01]  /*16c0*/  UIADD3 UR7, UPT, UPT, UR6, 0x3000, URZ ;  /* 0x0000300006077890 */ /* 0x000fe2000fffe0ff */
[----:B------:R-:W-:Y:S01]  /*16d0*/  VIADD R7, R14, 0xfffffffd ;  /* 0xfffffffd0e077836 */ /* 0x000fe20000000000 */
[----:B---3--:R-:W-:Y:S02]  /*16e0*/  ULEA UR10, UR9, UR6, 0x18 ;  /* 0x00000006090a7291 */ /* 0x008fe4000f8ec0ff */
[----:B------:R-:W-:-:S12]  /*16f0*/  ULEA UR9, UR9, UR7, 0x18 ;  /* 0x0000000709097291 */ /* 0x000fd8000f8ec0ff */
.L_x_17:
[----:B------:R-:W-:Y:S02]  /*1700*/  UIMAD UR6, UR4, 0x300, UR9 ;  /* 0x00000300040678a4 */ /* 0x000fe4000f8e0209 */
[----:B------:R-:W-:-:S04]  /*1710*/  UIMAD UR7, UR4, 0x300, UR10 ;  /* 0x00000300040778a4 */ /* 0x000fc8000f8e020a */
[----:B------:R-:W-:Y:S01]  /*1720*/  LEA R15, R0, UR6, 0x3 ;  /* 0x00000006000f7c11 */ /* 0x000fe2000f8e18ff */
[----:B------:R-:W-:Y:S01]  /*1730*/  UIMAD UR6, UR4, 0x300, URZ ;  /* 0x00000300040678a4 */ /* 0x000fe2000f8e02ff */
[----:B------:R-:W-:Y:S01]  /*1740*/  LEA R112, R3, UR7, 0x3 ;  /* 0x0000000703707c11 */ /* 0x000fe2000f8e18ff */
[----:B------:R-:W-:Y:S02]  /*1750*/  UIADD3 UR4, UPT, UPT, UR4, 0x4, URZ ;  /* 0x0000000404047890 */ /* 0x000fe4000fffe0ff */
[----:B012---:R-:W-:Y:S01]  /*1760*/  LDS.64 R16, [R15] ;  /* 0x000000000f107984 */ /* 0x007fe20000000a00 */
[----:B------:R-:W-:-:S03]  /*1770*/  UIADD3 UR7, UPT, UPT, UR6, 0x300, URZ ;  /* 0x0000030006077890 */ /* 0x000fc6000fffe0ff */
[----:B------:R-:W0:Y:S01]  /*1780*/  LDS.64 R110, [R112] ;  /* 0x00000000706e7984 */ /* 0x000e220000000a00 */
[----:B------:R-:W-:Y:S01]  /*1790*/  UIADD3 UR11, UPT, UPT, UR7, UR9, URZ ;  /* 0x00000009070b7290 */ /* 0x000fe2000fffe0ff */
[----:B------:R-:W-:Y:S01]  /*17a0*/  ISETP.LE.AND P1, PT, R7, UR4, PT ;  /* 0x0000000407007c0c */ /* 0x000fe2000bf23270 */
[----:B------:R-:W-:Y:S01]  /*17b0*/  UIADD3 UR7, UPT, UPT, UR10, UR7, URZ ;  /* 0x000000070a077290 */ /* 0x000fe2000fffe0ff */
[----:B------:R-:W1:Y:S03]  /*17c0*/  LDS.64 R100, [R15+0x80] ;  /* 0x000080000f647984 */ /* 0x000e660000000a00 */
[----:B------:R-:W-:Y:S01]  /*17d0*/  LEA R118, R0, UR11, 0x3 ;  /* 0x0000000b00767c11 */ /* 0x000fe2000f8e18ff */
[----:B------:R-:W2:Y:S04]  /*17e0*/  LDS.64 R108, [R15+0x100] ;  /* 0x000100000f6c7984 */ /* 0x000ea80000000a00 */
[----:B------:R-:W3:Y:S04]  /*17f0*/  LDS.64 R58, [R15+0x180] ;  /* 0x000180000f3a7984 */ /* 0x000ee80000000a00 */
[----:B------:R-:W4:Y:S04]  /*1800*/  LDS.64 R88, [R15+0x200] ;  /* 0x000200000f587984 */ /* 0x000f280000000a00 */
[----:B------:R5:W4:Y:S04]  /*1810*/  LDS.64 R106, [R15+0x280] ;  /* 0x000280000f6a7984 */ /* 0x000b280000000a00 */
[----:B------:R-:W4:Y:S04]  /*1820*/  LDS.64 R92, [R112+0x80] ;  /* 0x00008000705c7984 */ /* 0x000f280000000a00 */
[----:B------:R-:W4:Y:S01]  /*1830*/  LDS.64 R84, [R112+0x100] ;  /* 0x0001000070547984 */ /* 0x000f220000000a00 */
[----:B-----5:R-:W-:Y:S01]  /*1840*/  LEA R15, R3, UR7, 0x3 ;  /* 0x00000007030f7c11 */ /* 0x020fe2000f8e18ff */
[----:B------:R-:W-:-:S02]  /*1850*/  UIADD3 UR7, UPT, UPT, UR6, 0x600, URZ ;  /* 0x0000060006077890 */ /* 0x000fc4000fffe0ff */
[----:B------:R-:W5:Y:S01]  /*1860*/  LDS.64 R46, [R112+0x180] ;  /* 0x00018000702e7984 */ /* 0x000f620000000a00 */
[----:B------:R-:W-:Y:S02]  /*1870*/  UIADD3 UR6, UPT, UPT, UR6, 0x900, URZ ;  /* 0x0000090006067890 */ /* 0x000fe4000fffe0ff */
[----:B------:R-:W-:Y:S01]  /*1880*/  UIADD3 UR11, UPT, UPT, UR7, UR9, URZ ;  /* 0x00000009070b7290 */ /* 0x000fe2000fffe0ff */
[----:B------:R-:W5:Y:S01]  /*1890*/  LDS.64 R36, [R112+0x200] ;  /* 0x0002000070247984 */ /* 0x000f620000000a00 */
[----:B------:R-:W-:-:S03]  /*18a0*/  UIADD3 UR7, UPT, UPT, UR10, UR7, URZ ;  /* 0x000000070a077290 */ /* 0x000fc6000fffe0ff */
[----:B------:R-:W5:Y:S01]  /*18b0*/  LDS.64 R70, [R112+0x280] ;  /* 0x0002800070467984 */ /* 0x000f620000000a00 */
[-C--:B0-----:R-:W-:Y:S02]  /*18c0*/  DFMA R26, R16, R110.reuse, R26 ;  /* 0x0000006e101a722b */ /* 0x081fe4000000001a */
[-C--:B-1----:R-:W-:Y:S01]  /*18d0*/  DFMA R80, R100, R110.reuse, R80 ;  /* 0x0000006e6450722b */ /* 0x082fe20000000050 */
[----:B------:R-:W-:Y:S01]  /*18e0*/  LDS.64 R116, [R15] ;  /* 0x000000000f747984 */ /* 0x000fe20000000a00 */
[----:B--2---:R-:W-:-:S03]  /*18f0*/  DFMA R68, R108, R110, R68 ;  /* 0x0000006e6c44722b */ /* 0x004fc60000000044 */
[----:B------:R-:W-:Y:S01]  /*1900*/  LDS.64 R114, [R15+0x80] ;  /* 0x000080000f727984 */ /* 0x000fe20000000a00 */
[----:B---3--:R-:W-:-:S03]  /*1910*/  DFMA R56, R58, R110, R56 ;  /* 0x0000006e3a38722b */ /* 0x008fc60000000038 */
[----:B------:R-:W-:Y:S01]  /*1920*/  LDS.64 R112, [R15+0x100] ;  /* 0x000100000f707984 */ /* 0x000fe20000000a00 */
[-C--:B----4-:R-:W-:Y:S02]  /*1930*/  DFMA R44, R88, R110.reuse, R44 ;  /* 0x0000006e582c722b */ /* 0x090fe4000000002c */
[----:B------:R-:W-:Y:S01]  /*1940*/  DFMA R34, R106, R110, R34 ;  /* 0x0000006e6a22722b */ /* 0x000fe20000000022 */
[----:B------:R-:W0:Y:S01]  /*1950*/  LDS.64 R110, [R118+0x80] ;  /* 0x00008000766e7984 */ /* 0x000e220000000a00 */
[-C--:B------:R-:W-:Y:S02]  /*1960*/  DFMA R24, R16, R92.reuse, R24 ;  /* 0x0000005c1018722b */ /* 0x080fe40000000018 */
[-C--:B------:R-:W-:Y:S02]  /*1970*/  DFMA R78, R100, R92.reuse, R78 ;  /* 0x0000005c644e722b */ /* 0x080fe4000000004e */
[-C--:B------:R-:W-:Y:S02]  /*1980*/  DFMA R66, R108, R92.reuse, R66 ;  /* 0x0000005c6c42722b */ /* 0x080fe40000000042 */
[----:B------:R-:W-:-:S02]  /*1990*/  DFMA R54, R58, R92, R54 ;  /* 0x0000005c3a36722b */ /* 0x000fc40000000036 */
[-C--:B------:R-:W-:Y:S02]  /*19a0*/  DFMA R42, R88, R92.reuse, R42 ;  /* 0x0000005c582a722b */ /* 0x080fe4000000002a */
[----:B------:R-:W-:Y:S02]  /*19b0*/  DFMA R32, R106, R92, R32 ;  /* 0x0000005c6a20722b */ /* 0x000fe40000000020 */
[-C--:B------:R-:W-:Y:S01]  /*19c0*/  DFMA R22, R16, R84.reuse, R22 ;  /* 0x000000541016722b */ /* 0x080fe20000000016 */
[----:B------:R-:W1:Y:S01]  /*19d0*/  LDS.64 R92, [R118+0x100] ;  /* 0x00010000765c7984 */ /* 0x000e620000000a00 */
[-C--:B------:R-:W-:Y:S02]  /*19e0*/  DFMA R76, R100, R84.reuse, R76 ;  /* 0x00000054644c722b */ /* 0x080fe4000000004c */
[-C--:B------:R-:W-:Y:S02]  /*19f0*/  DFMA R64, R108, R84.reuse, R64 ;  /* 0x000000546c40722b */ /* 0x080fe40000000040 */
[----:B------:R-:W-:-:S02]  /*1a00*/  DFMA R52, R58, R84, R52 ;  /* 0x000000543a34722b */ /* 0x000fc40000000034 */
[-C--:B------:R-:W-:Y:S02]  /*1a10*/  DFMA R40, R88, R84.reuse, R40 ;  /* 0x000000545828722b */ /* 0x080fe40000000028 */
[----:B------:R-:W-:Y:S02]  /*1a20*/  DFMA R30, R106, R84, R30 ;  /* 0x000000546a1e722b */ /* 0x000fe4000000001e */
[-C--:B-----5:R-:W-:Y:S01]  /*1a30*/  DFMA R20, R16, R46.reuse, R20 ;  /* 0x0000002e1014722b */ /* 0x0a0fe20000000014 */
[----:B------:R-:W2:Y:S01]  /*1a40*/  LDS.64 R84, [R118+0x200] ;  /* 0x0002000076547984 */ /* 0x000ea20000000a00 */
[-C--:B------:R-:W-:Y:S02]  /*1a50*/  DFMA R74, R100, R46.reuse, R74 ;  /* 0x0000002e644a722b */ /* 0x080fe4000000004a */
[-C--:B------:R-:W-:Y:S02]  /*1a60*/  DFMA R62, R108, R46.reuse, R62 ;  /* 0x0000002e6c3e722b */ /* 0x080fe4000000003e */
[----:B------:R-:W-:-:S02]  /*1a70*/  DFMA R50, R58, R46, R50 ;  /* 0x0000002e3a32722b */ /* 0x000fc40000000032 */
[-C--:B------:R-:W-:Y:S02]  /*1a80*/  DFMA R38, R88, R46.reuse, R38 ;  /* 0x0000002e5826722b */ /* 0x080fe40000000026 */
[----:B------:R-:W-:Y:S02]  /*1a90*/  DFMA R28, R106, R46, R28 ;  /* 0x0000002e6a1c722b */ /* 0x000fe4000000001c */
[-C--:B------:R-:W-:Y:S01]  /*1aa0*/  DFMA R18, R16, R36.reuse, R18 ;  /* 0x000000241012722b */ /* 0x080fe20000000012 */
[----:B------:R-:W3:Y:S01]  /*1ab0*/  LDS.64 R46, [R118] ;  /* 0x00000000762e7984 */ /* 0x000ee20000000a00 */
[-C--:B------:R-:W-:Y:S02]  /*1ac0*/  DFMA R72, R100, R36.reuse, R72 ;  /* 0x000000246448722b */ /* 0x080fe40000000048 */
[-C--:B------:R-:W-:Y:S02]  /*1ad0*/  DFMA R60, R108, R36.reuse, R60 ;  /* 0x000000246c3c722b */ /* 0x080fe4000000003c */
[----:B------:R-:W-:-:S02]  /*1ae0*/  DFMA R48, R58, R36, R48 ;  /* 0x000000243a30722b */ /* 0x000fc40000000030 */
[-C--:B------:R-:W-:Y:S02]  /*1af0*/  DFMA R94, R88, R36.reuse, R94 ;  /* 0x00000024585e722b */ /* 0x080fe4000000005e */
[----:B------:R-:W-:Y:S02]  /*1b00*/  DFMA R96, R106, R36, R96 ;  /* 0x000000246a60722b */ /* 0x000fe40000000060 */
[-C--:B------:R-:W-:Y:S01]  /*1b10*/  DFMA R98, R16, R70.reuse, R98 ;  /* 0x000000461062722b */ /* 0x080fe20000000062 */
[----:B------:R-:W4:Y:S01]  /*1b20*/  LDS.64 R36, [R118+0x280] ;  /* 0x0002800076247984 */ /* 0x000f220000000a00 */
[-C--:B------:R-:W-:Y:S02]  /*1b30*/  DFMA R90, R100, R70.reuse, R90 ;  /* 0x00000046645a722b */ /* 0x080fe4000000005a */
[-C--:B------:R-:W-:Y:S01]  /*1b40*/  DFMA R102, R58, R70.reuse, R102 ;  /* 0x000000463a66722b */ /* 0x080fe20000000066 */
[----:B------:R-:W5:Y:S01]  /*1b50*/  LDS.64 R16, [R118+0x180] ;  /* 0x0001800076107984 */ /* 0x000f620000000a00 */
[----:B------:R-:W-:-:S02]  /*1b60*/  DFMA R108, R108, R70, R104 ;  /* 0x000000466c6c722b */ /* 0x000fc40000000068 */
[----:B------:R-:W-:Y:S01]  /*1b70*/  DFMA R86, R88, R70, R86 ;  /* 0x000000465856722b */ /* 0x000fe20000000056 */
[----:B------:R-:W5:Y:S01]  /*1b80*/  LDS.64 R100, [R15+0x180] ;  /* 0x000180000f647984 */ /* 0x000f620000000a00 */
[-C--:B0-----:R-:W-:Y:S02]  /*1b90*/  DFMA R80, R110, R116.reuse, R80 ;  /* 0x000000746e50722b */ /* 0x081fe40000000050 */
[C---:B-1----:R-:W-:Y:S01]  /*1ba0*/  DFMA R68, R92.reuse, R116, R68 ;  /* 0x000000745c44722b */ /* 0x042fe20000000044 */
[----:B------:R-:W0:Y:S01]  /*1bb0*/  LDS.64 R58, [R15+0x200] ;  /* 0x000200000f3a7984 */ /* 0x000e220000000a00 */
[C---:B------:R-:W-:Y:S02]  /*1bc0*/  DFMA R66, R92.reuse, R114, R66 ;  /* 0x000000725c42722b */ /* 0x040fe40000000042 */
[----:B------:R-:W-:Y:S01]  /*1bd0*/  DFMA R64, R92, R112, R64 ;  /* 0x000000705c40722b */ /* 0x000fe20000000040 */
[----:B------:R1:W0:Y:S01]  /*1be0*/  LDS.64 R104, [R15+0x280] ;  /* 0x000280000f687984 */ /* 0x0002220000000a00 */
[----:B--2---:R-:W-:-:S02]  /*1bf0*/  DFMA R44, R84, R116, R44 ;  /* 0x00000074542c722b */ /* 0x004fc4000000002c */
[C---:B------:R-:W-:Y:S02]  /*1c00*/  DFMA R42, R84.reuse, R114, R42 ;  /* 0x00000072542a722b */ /* 0x040fe4000000002a */
[----:B------:R-:W-:Y:S02]  /*1c10*/  DFMA R40, R84, R112, R40 ;  /* 0x000000705428722b */ /* 0x000fe40000000028 */
[----:B------:R-:W-:Y:S01]  /*1c20*/  DFMA R106, R106, R70, R82 ;  /* 0x000000466a6a722b */ /* 0x000fe20000000052 */
[----:B-1----:R-:W-:Y:S01]  /*1c30*/  LEA R15, R3, UR7, 0x3 ;  /* 0x00000007030f7c11 */ /* 0x002fe2000f8e18ff */
[C---:B------:R-:W-:Y:S01]  /*1c40*/  DFMA R78, R110.reuse, R114, R78 ;  /* 0x000000726e4e722b */ /* 0x040fe2000000004e */
[----:B------:R-:W-:Y:S01]  /*1c50*/  UIADD3 UR7, UPT, UPT, UR6, UR9, URZ ;  /* 0x0000000906077290 */ /* 0x000fe2000fffe0ff */
[----:B------:R-:W-:Y:S01]  /*1c60*/  DFMA R76, R110, R112, R76 ;  /* 0x000000706e4c722b */ /* 0x000fe2000000004c */
[----:B------:R-:W-:Y:S01]  /*1c70*/  UIADD3 UR6, UPT, UPT, UR10, UR6, URZ ;  /* 0x000000060a067290 */ /* 0x000fe2000fffe0ff */
[----:B---3--:R-:W-:-:S02]  /*1c80*/  DFMA R26, R46, R116, R26 ;  /* 0x000000742e1a722b */ /* 0x008fc4000000001a */
[C---:B------:R-:W-:Y:S01]  /*1c90*/  DFMA R24, R46.reuse, R114, R24 ;  /* 0x000000722e18722b */ /* 0x040fe20000000018 */
[C---:B------:R-:W-:Y:S01]  /*1ca0*/  LEA R118, R0.reuse, UR7, 0x3 ;  /* 0x0000000700767c11 */ /* 0x040fe2000f8e18ff */
[----:B------:R-:W-:Y:S02]  /*1cb0*/  DFMA R22, R46, R112, R22 ;  /* 0x000000702e16722b */ /* 0x000fe40000000016 */
[C---:B----4-:R-:W-:Y:S02]  /*1cc0*/  DFMA R34, R36.reuse, R116, R34 ;  /* 0x000000742422722b */ /* 0x050fe40000000022 */
[----:B------:R-:W-:Y:S02]  /*1cd0*/  DFMA R32, R36, R114, R32 ;  /* 0x000000722420722b */ /* 0x000fe40000000020 */
[C---:B-----5:R-:W-:Y:S01]  /*1ce0*/  DFMA R56, R16.reuse, R116, R56 ;  /* 0x000000741038722b */ /* 0x060fe20000000038 */
[----:B------:R-:W-:Y:S01]  /*1cf0*/  LEA R116, R0, UR11, 0x3 ;  /* 0x0000000b00747c11 */ /* 0x000fe2000f8e18ff */
[----:B------:R-:W-:-:S02]  /*1d00*/  DFMA R54, R16, R114, R54 ;  /* 0x000000721036722b */ /* 0x000fc40000000036 */
[----:B------:R-:W-:Y:S01]  /*1d10*/  DFMA R52, R16, R112, R52 ;  /* 0x000000701034722b */ /* 0x000fe20000000034 */
[----:B------:R-:W-:Y:S01]  /*1d20*/  LDS.64 R114, [R15] ;  /* 0x000000000f727984 */ /* 0x000fe20000000a00 */
[-C--:B------:R-:W-:Y:S02]  /*1d30*/  DFMA R62, R92, R100.reuse, R62 ;  /* 0x000000645c3e722b */ /* 0x080fe4000000003e */
[-C--:B------:R-:W-:Y:S01]  /*1d40*/  DFMA R50, R16, R100.reuse, R50 ;  /* 0x000000641032722b */ /* 0x080fe20000000032 */
[----:B------:R-:W1:Y:S01]  /*1d50*/  LDS.64 R82, [R116+0x80] ;  /* 0x0000800074527984 */ /* 0x000e620000000a00 */
[----:B------:R-:W-:Y:S02]  /*1d60*/  DFMA R38, R84, R100, R38 ;  /* 0x000000645426722b */ /* 0x000fe40000000026 */
[-C--:B0-----:R-:W-:Y:S01]  /*1d70*/  DFMA R60, R92, R58.reuse, R60 ;  /* 0x0000003a5c3c722b */ /* 0x081fe2000000003c */
[----:B------:R-:W0:Y:S01]  /*1d80*/  LDS.64 R70, [R116+0x100] ;  /* 0x0001000074467984 */ /* 0x000e220000000a00 */
[----:B------:R-:W-:-:S02]  /*1d90*/  DFMA R48, R16, R58, R48 ;  /* 0x0000003a1030722b */ /* 0x000fc40000000030 */
[----:B------:R-:W-:Y:S01]  /*1da0*/  DFMA R94, R84, R58, R94 ;  /* 0x0000003a545e722b */ /* 0x000fe2000000005e */
[----:B------:R-:W2:Y:S01]  /*1db0*/  LDS.64 R88, [R116+0x280] ;  /* 0x0002800074587984 */ /* 0x000ea20000000a00 */
[----:B------:R-:W-:Y:S02]  /*1dc0*/  DFMA R30, R36, R112, R30 ;  /* 0x00000070241e722b */ /* 0x000fe4000000001e */
[-C--:B------:R-:W-:Y:S01]  /*1dd0*/  DFMA R20, R46, R100.reuse, R20 ;  /* 0x000000642e14722b */ /* 0x080fe20000000014 */
[----:B------:R-:W3:Y:S01]  /*1de0*/  LDS.64 R112, [R15+0x80] ;  /* 0x000080000f707984 */ /* 0x000ee20000000a00 */
[-C--:B------:R-:W-:Y:S02]  /*1df0*/  DFMA R74, R110, R100.reuse, R74 ;  /* 0x000000646e4a722b */ /* 0x080fe4000000004a */
[----:B------:R-:W-:Y:S02]  /*1e00*/  DFMA R28, R36, R100, R28 ;  /* 0x00000064241c722b */ /* 0x000fe4000000001c */
[-C--:B------:R-:W-:Y:S01]  /*1e10*/  DFMA R18, R46, R58.reuse, R18 ;  /* 0x0000003a2e12722b */ /* 0x080fe20000000012 */
[----:B------:R-:W4:Y:S01]  /*1e20*/  LDS.64 R100, [R116] ;  /* 0x0000000074647984 */ /* 0x000f220000000a00 */
[----:B------:R-:W-:-:S02]  /*1e30*/  DFMA R72, R110, R58, R72 ;  /* 0x0000003a6e48722b */ /* 0x000fc40000000048 */
[----:B------:R-:W-:Y:S02]  /*1e40*/  DFMA R96, R36, R58, R96 ;  /* 0x0000003a2460722b */ /* 0x000fe40000000060 */
[-C--:B------:R-:W-:Y:S01]  /*1e50*/  DFMA R98, R46, R104.reuse, R98 ;  /* 0x000000682e62722b */ /* 0x080fe20000000062 */
[----:B------:R-:W5:Y:S01]  /*1e60*/  LDS.64 R58, [R116+0x180] ;  /* 0x00018000743a7984 */ /* 0x000f620000000a00 */
[-C--:B------:R-:W-:Y:S02]  /*1e70*/  DFMA R90, R110, R104.reuse, R90 ;  /* 0x000000686e5a722b */ /* 0x080fe4000000005a */
[-C--:B------:R-:W-:Y:S01]  /*1e80*/  DFMA R92, R92, R104.reuse, R108 ;  /* 0x000000685c5c722b */ /* 0x080fe2000000006c */
[----:B------:R-:W5:Y:S01]  /*1e90*/  LDS.64 R46, [R116+0x200] ;  /* 0x00020000742e7984 */ /* 0x000f620000000a00 */
[-C--:B------:R-:W-:Y:S02]  /*1ea0*/  DFMA R16, R16, R104.reuse, R102 ;  /* 0x000000681010722b */ /* 0x080fe40000000066 */
[-C--:B------:R-:W-:Y:S01]  /*1eb0*/  DFMA R84, R84, R104.reuse, R86 ;  /* 0x000000685454722b */ /* 0x080fe20000000056 */
[----:B------:R-:W5:Y:S01]  /*1ec0*/  LDS.64 R110, [R15+0x100] ;  /* 0x000100000f6e7984 */ /* 0x000f620000000a00 */
[----:B------:R-:W-:-:S03]  /*1ed0*/  DFMA R36, R36, R104, R106 ;  /* 0x000000682424722b */ /* 0x000fc6000000006a */
[----:B------:R-:W5:Y:S04]  /*1ee0*/  LDS.64 R108, [R15+0x180] ;  /* 0x000180000f6c7984 */ /* 0x000f680000000a00 */
[----:B------:R-:W5:Y:S01]  /*1ef0*/  LDS.64 R102, [R15+0x200] ;  /* 0x000200000f667984 */ /* 0x000f620000000a00 */
[----:B-1----:R-:W-:-:S03]  /*1f00*/  DFMA R80, R82, R114, R80 ;  /* 0x000000725250722b */ /* 0x002fc60000000050 */
[----:B------:R1:W5:Y:S01]  /*1f10*/  LDS.64 R86, [R15+0x280] ;  /* 0x000280000f567984 */ /* 0x0003620000000a00 */
[-C--:B0-----:R-:W-:Y:S02]  /*1f20*/  DFMA R68, R70, R114.reuse, R68 ;  /* 0x000000724644722b */ /* 0x081fe40000000044 */
[----:B--2---:R-:W-:Y:S01]  /*1f30*/  DFMA R34, R88, R114, R34 ;  /* 0x000000725822722b */ /* 0x004fe20000000022 */
[----:B------:R-:W-:Y:S01]  /*1f40*/  LDS.64 R104, [R118+0x100] ;  /* 0x0001000076687984 */ /* 0x000fe20000000a00 */
[----:B-1----:R-:W-:Y:S01]  /*1f50*/  LEA R15, R3, UR6, 0x3 ;  /* 0x00000006030f7c11 */ /* 0x002fe2000f8e18ff */
[-C--:B---3--:R-:W-:Y:S02]  /*1f60*/  DFMA R78, R82, R112.reuse, R78 ;  /* 0x00000070524e722b */ /* 0x088fe4000000004e */
[----:B------:R-:W-:Y:S01]  /*1f70*/  LDS.64 R106, [R118+0x180] ;  /* 0x00018000766a7984 */ /* 0x000fe20000000a00 */
[-C--:B------:R-:W-:Y:S02]  /*1f80*/  DFMA R66, R70, R112.reuse, R66 ;  /* 0x000000704642722b */ /* 0x080fe40000000042 */
[----:B------:R-:W-:Y:S01]  /*1f90*/  DFMA R32, R88, R112, R32 ;  /* 0x000000705820722b */ /* 0x000fe20000000020 */
[----:B------:R-:W0:Y:S01]  /*1fa0*/  LDS.64 R116, [R15] ;  /* 0x000000000f747984 */ /* 0x000e220000000a00 */
[----:B----4-:R-:W-:-:S02]  /*1fb0*/  DFMA R26, R100, R114, R26 ;  /* 0x00000072641a722b */ /* 0x010fc4000000001a */
[----:B------:R-:W-:Y:S02]  /*1fc0*/  DFMA R24, R100, R112, R24 ;  /* 0x000000706418722b */ /* 0x000fe40000000018 */
[C---:B-----5:R-:W-:Y:S02]  /*1fd0*/  DFMA R56, R58.reuse, R114, R56 ;  /* 0x000000723a38722b */ /* 0x060fe40000000038 */
[----:B------:R-:W-:Y:S02]  /*1fe0*/  DFMA R54, R58, R112, R54 ;  /* 0x000000703a36722b */ /* 0x000fe40000000036 */
[C---:B------:R-:W-:Y:S02]  /*1ff0*/  DFMA R44, R46.reuse, R114, R44 ;  /* 0x000000722e2c722b */ /* 0x040fe4000000002c */
[----:B------:R-:W-:Y:S01]  /*2000*/  DFMA R42, R46, R112, R42 ;  /* 0x000000702e2a722b */ /* 0x000fe2000000002a */
[----:B------:R-:W1:Y:S01]  /*2010*/  LDS.64 R114, [R15+0x80] ;  /* 0x000080000f727984 */ /* 0x000e620000000a00 */
[----:B------:R-:W-:-:S02]  /*2020*/  DFMA R22, R100, R110, R22 ;  /* 0x0000006e6416722b */ /* 0x000fc40000000016 */
[-C--:B------:R-:W-:Y:S01]  /*2030*/  DFMA R76, R82, R110.reuse, R76 ;  /* 0x0000006e524c722b */ /* 0x080fe2000000004c */
[----:B------:R-:W2:Y:S01]  /*2040*/  LDS.64 R112, [R15+0x100] ;  /* 0x000100000f707984 */ /* 0x000ea20000000a00 */
[-C--:B------:R-:W-:Y:S02]  /*2050*/  DFMA R64, R70, R110.reuse, R64 ;  /* 0x0000006e4640722b */ /* 0x080fe40000000040 */
[-C--:B------:R-:W-:Y:S02]  /*2060*/  DFMA R52, R58, R110.reuse, R52 ;  /* 0x0000006e3a34722b */ /* 0x080fe40000000034 */
[-C--:B------:R-:W-:Y:S02]  /*2070*/  DFMA R40, R46, R110.reuse, R40 ;  /* 0x0000006e2e28722b */ /* 0x080fe40000000028 */
[----:B------:R-:W-:Y:S02]  /*2080*/  DFMA R30, R88, R110, R30 ;  /* 0x0000006e581e722b */ /* 0x000fe4000000001e */
[-C--:B------:R-:W-:Y:S01]  /*2090*/  DFMA R20, R100, R108.reuse, R20 ;  /* 0x0000006c6414722b */ /* 0x080fe20000000014 */
[----:B------:R-:W3:Y:S01]  /*20a0*/  LDS.64 R110, [R118+0x280] ;  /* 0x00028000766e7984 */ /* 0x000ee20000000a00 */
[----:B------:R-:W-:-:S02]  /*20b0*/  DFMA R74, R82, R108, R74 ;  /* 0x0000006c524a722b */ /* 0x000fc4000000004a */
[-C--:B------:R-:W-:Y:S02]  /*20c0*/  DFMA R62, R70, R108.reuse, R62 ;  /* 0x0000006c463e722b */ /* 0x080fe4000000003e */
[-C--:B------:R-:W-:Y:S02]  /*20d0*/  DFMA R50, R58, R108.reuse, R50 ;  /* 0x0000006c3a32722b */ /* 0x080fe40000000032 */
[-C--:B------:R-:W-:Y:S02]  /*20e0*/  DFMA R38, R46, R108.reuse, R38 ;  /* 0x0000006c2e26722b */ /* 0x080fe40000000026 */
[----:B------:R-:W-:Y:S02]  /*20f0*/  DFMA R28, R88, R108, R28 ;  /* 0x0000006c581c722b */ /* 0x000fe4000000001c */
[-C--:B------:R-:W-:Y:S01]  /*2100*/  DFMA R18, R100, R102.reuse, R18 ;  /* 0x000000666412722b */ /* 0x080fe20000000012 */
[----:B------:R-:W4:Y:S01]  /*2110*/  LDS.64 R108, [R118+0x200] ;  /* 0x00020000766c7984 */ /* 0x000f220000000a00 */
[----:B------:R-:W-:-:S02]  /*2120*/  DFMA R72, R82, R102, R72 ;  /* 0x000000665248722b */ /* 0x000fc40000000048 */
[-C--:B------:R-:W-:Y:S02]  /*2130*/  DFMA R60, R70, R102.reuse, R60 ;  /* 0x00000066463c722b */ /* 0x080fe4000000003c */
[-C--:B------:R-:W-:Y:S02]  /*2140*/  DFMA R48, R58, R102.reuse, R48 ;  /* 0x000000663a30722b */ /* 0x080fe40000000030 */
[-C--:B------:R-:W-:Y:S02]  /*2150*/  DFMA R94, R46, R102.reuse, R94 ;  /* 0x000000662e5e722b */ /* 0x080fe4000000005e */
[----:B------:R-:W-:Y:S02]  /*2160*/  DFMA R96, R88, R102, R96 ;  /* 0x000000665860722b */ /* 0x000fe40000000060 */
[-C--:B------:R-:W-:Y:S01]  /*2170*/  DFMA R98, R100, R86.reuse, R98 ;  /* 0x000000566462722b */ /* 0x080fe20000000062 */
[----:B------:R-:W5:Y:S01]  /*2180*/  LDS.64 R102, [R118+0x80] ;  /* 0x0000800076667984 */ /* 0x000f620000000a00 */
[----:B------:R-:W-:-:S02]  /*2190*/  DFMA R90, R82, R86, R90 ;  /* 0x00000056525a722b */ /* 0x000fc4000000005a */
[-C--:B------:R-:W-:Y:S01]  /*21a0*/  DFMA R92, R70, R86.reuse, R92 ;  /* 0x00000056465c722b */ /* 0x080fe2000000005c */
[----:B------:R-:W5:Y:S01]  /*21b0*/  LDS.64 R100, [R118] ;  /* 0x0000000076647984 */ /* 0x000f620000000a00 */
[-C--:B------:R-:W-:Y:S02]  /*21c0*/  DFMA R16, R58, R86.reuse, R16 ;  /* 0x000000563a10722b */ /* 0x080fe40000000010 */
[-C--:B------:R-:W-:Y:S01]  /*21d0*/  DFMA R84, R46, R86.reuse, R84 ;  /* 0x000000562e54722b */ /* 0x080fe20000000054 */
[----:B------:R-:W5:Y:S01]  /*21e0*/  LDS.64 R82, [R15+0x180] ;  /* 0x000180000f527984 */ /* 0x000f620000000a00 */
[----:B------:R-:W-:Y:S02]  /*21f0*/  DFMA R36, R88, R86, R36 ;  /* 0x000000565824722b */ /* 0x000fe40000000024 */
[C---:B0-----:R-:W-:Y:S01]  /*2200*/  DFMA R68, R104.reuse, R116, R68 ;  /* 0x000000746844722b */ /* 0x041fe20000000044 */
[----:B------:R-:W0:Y:S01]  /*2210*/  LDS.64 R70, [R15+0x200] ;  /* 0x000200000f467984 */ /* 0x000e220000000a00 */
[----:B-1----:R-:W-:-:S02]  /*2220*/  DFMA R66, R104, R114, R66 ;  /* 0x000000726842722b */ /* 0x002fc40000000042 */
[----:B--2---:R-:W-:Y:S01]  /*2230*/  DFMA R64, R104, R112, R64 ;  /* 0x000000706840722b */ /* 0x004fe20000000040 */
[----:B------:R-:W1:Y:S01]  /*2240*/  LDS.64 R58, [R15+0x280] ;  /* 0x000280000f3a7984 */ /* 0x000e620000000a00 */
[-C--:B------:R-:W-:Y:S02]  /*2250*/  DFMA R56, R106, R116.reuse, R56 ;  /* 0x000000746a38722b */ /* 0x080fe40000000038 */
[----:B---3--:R-:W-:Y:S02]  /*2260*/  DFMA R34, R110, R116, R34 ;  /* 0x000000746e22722b */ /* 0x008fe40000000022 */
[-C--:B------:R-:W-:Y:S02]  /*2270*/  DFMA R54, R106, R114.reuse, R54 ;  /* 0x000000726a36722b */ /* 0x080fe40000000036 */
[----:B------:R-:W-:Y:S02]  /*2280*/  DFMA R32, R110, R114, R32 ;  /* 0x000000726e20722b */ /* 0x000fe40000000020 */
[----:B------:R-:W-:-:S02]  /*2290*/  DFMA R52, R106, R112, R52 ;  /* 0x000000706a34722b */ /* 0x000fc40000000034 */
[----:B------:R-:W-:Y:S02]  /*22a0*/  DFMA R30, R110, R112, R30 ;  /* 0x000000706e1e722b */ /* 0x000fe4000000001e */
[C---:B----4-:R-:W-:Y:S02]  /*22b0*/  DFMA R44, R108.reuse, R116, R44 ;  /* 0x000000746c2c722b */ /* 0x050fe4000000002c */
[C---:B------:R-:W-:Y:S02]  /*22c0*/  DFMA R42, R108.reuse, R114, R42 ;  /* 0x000000726c2a722b */ /* 0x040fe4000000002a */
[----:B------:R-:W-:Y:S02]  /*22d0*/  DFMA R40, R108, R112, R40 ;  /* 0x000000706c28722b */ /* 0x000fe40000000028 */
[C---:B-----5:R-:W-:Y:S02]  /*22e0*/  DFMA R80, R102.reuse, R116, R80 ;  /* 0x000000746650722b */ /* 0x060fe40000000050 */
[----:B------:R-:W-:-:S02]  /*22f0*/  DFMA R78, R102, R114, R78 ;  /* 0x00000072664e722b */ /* 0x000fc4000000004e */
[----:B------:R-:W-:Y:S02]  /*2300*/  DFMA R76, R102, R112, R76 ;  /* 0x00000070664c722b */ /* 0x000fe4000000004c */
[C---:B------:R-:W-:Y:S02]  /*2310*/  DFMA R26, R100.reuse, R116, R26 ;  /* 0x00000074641a722b */ /* 0x040fe4000000001a */
[-C--:B------:R-:W-:Y:S02]  /*2320*/  DFMA R20, R100, R82.reuse, R20 ;  /* 0x000000526414722b */ /* 0x080fe40000000014 */
[-C--:B------:R-:W-:Y:S02]  /*2330*/  DFMA R74, R102, R82.reuse, R74 ;  /* 0x00000052664a722b */ /* 0x080fe4000000004a */
[-C--:B------:R-:W-:Y:S02]  /*2340*/  DFMA R62, R104, R82.reuse, R62 ;  /* 0x00000052683e722b */ /* 0x080fe4000000003e */
[----:B------:R-:W-:-:S02]  /*2350*/  DFMA R50, R106, R82, R50 ;  /* 0x000000526a32722b */ /* 0x000fc40000000032 */
[-C--:B------:R-:W-:Y:S02]  /*2360*/  DFMA R38, R108, R82.reuse, R38 ;  /* 0x000000526c26722b */ /* 0x080fe40000000026 */
[----:B------:R-:W-:Y:S02]  /*2370*/  DFMA R28, R110, R82, R28 ;  /* 0x000000526e1c722b */ /* 0x000fe4000000001c */
[-C--:B0-----:R-:W-:Y:S02]  /*2380*/  DFMA R72, R102, R70.reuse, R72 ;  /* 0x000000466648722b */ /* 0x081fe40000000048 */
[----:B------:R-:W-:Y:S02]  /*2390*/  DFMA R60, R104, R70, R60 ;  /* 0x00000046683c722b */ /* 0x000fe4000000003c */
[----:B-1----:R-:W-:Y:S02]  /*23a0*/  DFMA R90, R102, R58, R90 ;  /* 0x0000003a665a722b */ /* 0x002fe4000000005a */
[----:B------:R-:W-:-:S02]  /*23b0*/  DFMA R24, R100, R114, R24 ;  /* 0x000000726418722b */ /* 0x000fc40000000018 */
[C---:B------:R-:W-:Y:S02]  /*23c0*/  DFMA R22, R100.reuse, R112, R22 ;  /* 0x000000706416722b */ /* 0x040fe40000000016 */
[-C--:B------:R-:W-:Y:S02]  /*23d0*/  DFMA R18, R100, R70.reuse, R18 ;  /* 0x000000466412722b */ /* 0x080fe40000000012 */
[-C--:B------:R-:W-:Y:S02]  /*23e0*/  DFMA R48, R106, R70.reuse, R48 ;  /* 0x000000466a30722b */ /* 0x080fe40000000030 */
[-C--:B------:R-:W-:Y:S02]  /*23f0*/  DFMA R94, R108, R70.reuse, R94 ;  /* 0x000000466c5e722b */ /* 0x080fe4000000005e */
[----:B------:R-:W-:Y:S02]  /*2400*/  DFMA R96, R110, R70, R96 ;  /* 0x000000466e60722b */ /* 0x000fe40000000060 */
[----:B------:R-:W-:-:S02]  /*2410*/  DFMA R98, R100, R58, R98 ;  /* 0x0000003a6462722b */ /* 0x000fc40000000062 */
[-C--:B------:R-:W-:Y:S02]  /*2420*/  DFMA R104, R104, R58.reuse, R92 ;  /* 0x0000003a6868722b */ /* 0x080fe4000000005c */
[-C--:B------:R-:W-:Y:S02]  /*2430*/  DFMA R102, R106, R58.reuse, R16 ;  /* 0x0000003a6a66722b */ /* 0x080fe40000000010 */
[-C--:B------:R-:W-:Y:S02]  /*2440*/  DFMA R86, R108, R58.reuse, R84 ;  /* 0x0000003a6c56722b */ /* 0x080fe40000000054 */
[----:B------:R-:W-:Y:S01]  /*2450*/  DFMA R82, R110, R58, R36 ;  /* 0x0000003a6e52722b */ /* 0x000fe20000000024 */
[----:B------:R-:W-:Y:S10]  /*2460*/  @!P1 BRA `(.L_x_17) ;  /* 0xfffffff000a49947 */ /* 0x000ff4000383ffff */
.L_x_16:
[----:B------:R-:W-:-:S04]  /*2470*/  IADD3 R7, PT, PT, R14, -UR4, RZ ;  /* 0x800000040e077c10 */ /* 0x000fc8000fffe0ff */
[----:B------:R-:W-:-:S13]  /*2480*/  ISETP.GT.AND P1, PT, R7, 0x1, PT ;  /* 0x000000010700780c */ /* 0x000fda0003f24270 */
[----:B------:R-:W-:Y:S05]  /*2490*/  @!P1 BRA `(.L_x_18) ;  /* 0x0000000400c49947 */ /* 0x000fea0003800000 */
[----:B------:R-:W3:Y:S01]  /*24a0*/  S2UR UR9, SR_CgaCtaId ;  /* 0x00000000000979c3 */ /* 0x000ee20000008800 */
[----:B------:R-:W-:Y:S01]  /*24b0*/  UMOV UR6, 0x400 ;  /* 0x0000040000067882 */ /* 0x000fe20000000000 */
[----:B------:R-:W-:Y:S01]  /*24c0*/  PLOP3.LUT P0, PT, PT, PT, PT, 0x8, 0x80 ;  /* 0x000000000080781c */ /* 0x000fe20003f0e170 */
[----:B------:R-:W-:Y:S02]  /*24d0*/  UIADD3 UR7, UPT, UPT, UR6, 0x3000, URZ ;  /* 0x0000300006077890 */ /* 0x000fe4000fffe0ff */
[----:B---3--:R-:W-:Y:S02]  /*24e0*/  ULEA UR10, UR9, UR6, 0x18 ;  /* 0x00000006090a7291 */ /* 0x008fe4000f8ec0ff */
[----:B------:R-:W-:Y:S02]  /*24f0*/  ULEA UR9, UR9, UR7, 0x18 ;  /* 0x0000000709097291 */ /* 0x000fe4000f8ec0ff */
[----:B------:R-:W-:Y:S02]  /*2500*/  UIMAD UR7, UR4, 0x300, UR10 ;  /* 0x00000300040778a4 */ /* 0x000fe4000f8e020a */
[----:B------:R-:W-:-:S04]  /*2510*/  UIMAD UR6, UR4, 0x300, UR9 ;  /* 0x00000300040678a4 */ /* 0x000fc8000f8e0209 */
[----:B------:R-:W-:Y:S02]  /*2520*/  LEA R15, R3, UR7, 0x3 ;  /* 0x00000007030f7c11 */ /* 0x000fe4000f8e18ff */
[----:B------:R-:W-:Y:S01]  /*2530*/  LEA R7, R0, UR6, 0x3 ;  /* 0x0000000600077c11 */ /* 0x000fe2000f8e18ff */
[----:B------:R-:W-:Y:S02]  /*2540*/  UMOV UR6, 0x300 ;  /* 0x0000030000067882 */ /* 0x000fe40000000000 */
[----:B------:R-:W-:Y:S01]  /*2550*/  LDS.64 R106, [R15] ;  /* 0x000000000f6a7984 */ /* 0x000fe20000000a00 */
[----:B------:R-:W-:Y:S02]  /*2560*/  UIMAD UR6, UR4, UR6, 0x300 ;  /* 0x00000300040674a4 */ /* 0x000fe4000f8e0206 */
[----:B------:R-:W-:Y:S01]  /*2570*/  UIADD3 UR4, UPT, UPT, UR4, 0x2, URZ ;  /* 0x0000000204047890 */ /* 0x000fe2000fffe0ff */
[----:B012---:R-:W0:Y:S01]  /*2580*/  LDS.64 R16, [R7] ;  /* 0x0000000007107984 */ /* 0x007e220000000a00 */
[----:B------:R-:W-:-:S02]  /*2590*/  UIADD3 UR7, UPT, UPT, UR10, UR6, URZ ;  /* 0x000000060a077290 */ /* 0x000fc4000fffe0ff */
[----:B------:R-:W-:Y:S01]  /*25a0*/  UIADD3 UR6, UPT, UPT, UR6, UR9, URZ ;  /* 0x0000000906067290 */ /* 0x000fe2000fffe0ff */
[----:B------:R-:W1:Y:S04]  /*25b0*/  LDS.64 R110, [R7+0x80] ;  /* 0x00008000076e7984 */ /* 0x000e680000000a00 */
[----:B------:R-:W2:Y:S04]  /*25c0*/  LDS.64 R108, [R7+0x100] ;  /* 0x00010000076c7984 */ /* 0x000ea80000000a00 */
[----:B------:R-:W3:Y:S04]  /*25d0*/  LDS.64 R100, [R7+0x180] ;  /* 0x0001800007647984 */ /* 0x000ee80000000a00 */
[----:B------:R-:W4:Y:S04]  /*25e0*/  LDS.64 R92, [R7+0x200] ;  /* 0x00020000075c7984 */ /* 0x000f280000000a00 */
[----:B------:R5:W4:Y:S04]  /*25f0*/  LDS.64 R84, [R7+0x280] ;  /* 0x0002800007547984 */ /* 0x000b280000000a00 */
[----:B------:R-:W4:Y:S04]  /*2600*/  LDS.64 R70, [R15+0x80] ;  /* 0x000080000f467984 */ /* 0x000f280000000a00 */
[----:B------:R-:W4:Y:S01]  /*2610*/  LDS.64 R58, [R15+0x100] ;  /* 0x000100000f3a7984 */ /* 0x000f220000000a00 */
[----:B-----5:R-:W-:-:S03]  /*2620*/  LEA R7, R3, UR7, 0x3 ;  /* 0x0000000703077c11 */ /* 0x020fc6000f8e18ff */
[----:B------:R-:W5:Y:S04]  /*2630*/  LDS.64 R46, [R15+0x180] ;  /* 0x000180000f2e7984 */ /* 0x000f680000000a00 */
[----:B------:R-:W5:Y:S04]  /*2640*/  LDS.64 R36, [R15+0x200] ;  /* 0x000200000f247984 */ /* 0x000f680000000a00 */
[----:B------:R2:W5:Y:S01]  /*2650*/  LDS.64 R88, [R15+0x280] ;  /* 0x000280000f587984 */ /* 0x0005620000000a00 */
[-C--:B0-----:R-:W-:Y:S02]  /*2660*/  DFMA R26, R16, R106.reuse, R26 ;  /* 0x0000006a101a722b */ /* 0x081fe4000000001a */
[-C--:B-1----:R-:W-:Y:S01]  /*2670*/  DFMA R80, R110, R106.reuse, R80 ;  /* 0x0000006a6e50722b */ /* 0x082fe20000000050 */
[----:B------:R-:W-:Y:S01]  /*2680*/  LDS.64 R116, [R7] ;  /* 0x0000000007747984 */ /* 0x000fe20000000a00 */
[----:B--2---:R-:W-:Y:S01]  /*2690*/  LEA R15, R0, UR6, 0x3 ;  /* 0x00000006000f7c11 */ /* 0x004fe2000f8e18ff */
[----:B------:R-:W-:-:S02]  /*26a0*/  DFMA R68, R108, R106, R68 ;  /* 0x0000006a6c44722b */ /* 0x000fc40000000044 */
[----:B------:R-:W-:Y:S01]  /*26b0*/  LDS.64 R114, [R7+0x80] ;  /* 0x0000800007727984 */ /* 0x000fe20000000a00 */
[----:B---3--:R-:W-:-:S03]  /*26c0*/  DFMA R56, R100, R106, R56 ;  /* 0x0000006a6438722b */ /* 0x008fc60000000038 */
[----:B------:R-:W-:Y:S01]  /*26d0*/  LDS.64 R112, [R7+0x100] ;  /* 0x0001000007707984 */ /* 0x000fe20000000a00 */
[-C--:B----4-:R-:W-:Y:S02]  /*26e0*/  DFMA R44, R92, R106.reuse, R44 ;  /* 0x0000006a5c2c722b */ /* 0x090fe4000000002c */
[----:B------:R-:W-:Y:S01]  /*26f0*/  DFMA R34, R84, R106, R34 ;  /* 0x0000006a5422722b */ /* 0x000fe20000000022 */
[----:B------:R-:W0:Y:S01]  /*2700*/  LDS.64 R106, [R15] ;  /* 0x000000000f6a7984 */ /* 0x000e220000000a00 */
        /* <DEDUP_REMOVED lines=21> */
[----:B------:R-:W3:Y:S01]  /*2860*/  LDS.64 R46, [R15+0x180] ;  /* 0x000180000f2e7984 */ /* 0x000ee20000000a00 */
        /* <DEDUP_REMOVED lines=11> */
[-C--:B------:R-:W-:Y:S01]  /*2920*/  DFMA R86, R92, R88.reuse, R86 ;  /* 0x000000585c56722b */ /* 0x080fe20000000056 */
[----:B------:R-:W5:Y:S01]  /*2930*/  LDS.64 R110, [R7+0x180] ;  /* 0x00018000076e7984 */ /* 0x000f620000000a00 */
[----:B------:R-:W-:Y:S02]  /*2940*/  DFMA R82, R84, R88, R82 ;  /* 0x000000585452722b */ /* 0x000fe40000000052 */
[-C--:B0-----:R-:W-:Y:S01]  /*2950*/  DFMA R26, R106, R116.reuse, R26 ;  /* 0x000000746a1a722b */ /* 0x081fe2000000001a */
[----:B------:R-:W0:Y:S01]  /*2960*/  LDS.64 R108, [R7+0x200] ;  /* 0x00020000076c7984 */ /* 0x000e220000000a00 */
[----:B-1----:R-:W-:Y:S02]  /*2970*/  DFMA R80, R70, R116, R80 ;  /* 0x000000744650722b */ /* 0x002fe40000000050 */
[----:B------:R-:W-:Y:S01]  /*2980*/  DFMA R24, R106, R114, R24 ;  /* 0x000000726a18722b */ /* 0x000fe20000000018 */
[----:B------:R-:W1:Y:S01]  /*2990*/  LDS.64 R100, [R7+0x280] ;  /* 0x0002800007647984 */ /* 0x000e620000000a00 */
[----:B--2---:R-:W-:-:S02]  /*29a0*/  DFMA R68, R58, R116, R68 ;  /* 0x000000743a44722b */ /* 0x004fc40000000044 */
[-C--:B------:R-:W-:Y:S02]  /*29b0*/  DFMA R78, R70, R114.reuse, R78 ;  /* 0x00000072464e722b */ /* 0x080fe4000000004e */
[----:B------:R-:W-:Y:S02]  /*29c0*/  DFMA R66, R58, R114, R66 ;  /* 0x000000723a42722b */ /* 0x000fe40000000042 */
[-C--:B------:R-:W-:Y:S02]  /*29d0*/  DFMA R22, R106, R112.reuse, R22 ;  /* 0x000000706a16722b */ /* 0x080fe40000000016 */
[-C--:B------:R-:W-:Y:S02]  /*29e0*/  DFMA R76, R70, R112.reuse, R76 ;  /* 0x00000070464c722b */ /* 0x080fe4000000004c */
[----:B------:R-:W-:Y:S02]  /*29f0*/  DFMA R64, R58, R112, R64 ;  /* 0x000000703a40722b */ /* 0x000fe40000000040 */
[----:B---3--:R-:W-:-:S02]  /*2a00*/  DFMA R56, R46, R116, R56 ;  /* 0x000000742e38722b */ /* 0x008fc40000000038 */
[C---:B------:R-:W-:Y:S02]  /*2a10*/  DFMA R54, R46.reuse, R114, R54 ;  /* 0x000000722e36722b */ /* 0x040fe40000000036 */
[----:B------:R-:W-:Y:S02]  /*2a20*/  DFMA R52, R46, R112, R52 ;  /* 0x000000702e34722b */ /* 0x000fe40000000034 */
[C---:B----4-:R-:W-:Y:S02]  /*2a30*/  DFMA R44, R36.reuse, R116, R44 ;  /* 0x00000074242c722b */ /* 0x050fe4000000002c */
[----:B------:R-:W-:Y:S02]  /*2a40*/  DFMA R42, R36, R114, R42 ;  /* 0x00000072242a722b */ /* 0x000fe4000000002a */
[C---:B-----5:R-:W-:Y:S02]  /*2a50*/  DFMA R34, R16.reuse, R116, R34 ;  /* 0x000000741022722b */ /* 0x060fe40000000022 */
[----:B------:R-:W-:-:S02]  /*2a60*/  DFMA R32, R16, R114, R32 ;  /* 0x000000721020722b */ /* 0x000fc40000000020 */
[-C--:B------:R-:W-:Y:S02]  /*2a70*/  DFMA R40, R36, R112.reuse, R40 ;  /* 0x000000702428722b */ /* 0x080fe40000000028 */
[----:B------:R-:W-:Y:S02]  /*2a80*/  DFMA R30, R16, R112, R30 ;  /* 0x00000070101e722b */ /* 0x000fe4000000001e */
[-C--:B------:R-:W-:Y:S02]  /*2a90*/  DFMA R20, R106, R110.reuse, R20 ;  /* 0x0000006e6a14722b */ /* 0x080fe40000000014 */
[-C--:B------:R-:W-:Y:S02]  /*2aa0*/  DFMA R74, R70, R110.reuse, R74 ;  /* 0x0000006e464a722b */ /* 0x080fe4000000004a */
[-C--:B------:R-:W-:Y:S02]  /*2ab0*/  DFMA R62, R58, R110.reuse, R62 ;  /* 0x0000006e3a3e722b */ /* 0x080fe4000000003e */
[----:B------:R-:W-:-:S02]  /*2ac0*/  DFMA R50, R46, R110, R50 ;  /* 0x0000006e2e32722b */ /* 0x000fc40000000032 */
[-C--:B------:R-:W-:Y:S02]  /*2ad0*/  DFMA R38, R36, R110.reuse, R38 ;  /* 0x0000006e2426722b */ /* 0x080fe40000000026 */
[----:B------:R-:W-:Y:S02]  /*2ae0*/  DFMA R28, R16, R110, R28 ;  /* 0x0000006e101c722b */ /* 0x000fe4000000001c */
[-C--:B0-----:R-:W-:Y:S02]  /*2af0*/  DFMA R18, R106, R108.reuse, R18 ;  /* 0x0000006c6a12722b */ /* 0x081fe40000000012 */
[-C--:B------:R-:W-:Y:S02]  /*2b00*/  DFMA R72, R70, R108.reuse, R72 ;  /* 0x0000006c4648722b */ /* 0x080fe40000000048 */
[-C--:B------:R-:W-:Y:S02]  /*2b10*/  DFMA R60, R58, R108.reuse, R60 ;  /* 0x0000006c3a3c722b */ /* 0x080fe4000000003c */
[----:B------:R-:W-:-:S02]  /*2b20*/  DFMA R48, R46, R108, R48 ;  /* 0x0000006c2e30722b */ /* 0x000fc40000000030 */
[-C--:B------:R-:W-:Y:S02]  /*2b30*/  DFMA R94, R36, R108.reuse, R94 ;  /* 0x0000006c245e722b */ /* 0x080fe4000000005e */
[----:B------:R-:W-:Y:S02]  /*2b40*/  DFMA R96, R16, R108, R96 ;  /* 0x0000006c1060722b */ /* 0x000fe40000000060 */
[-C--:B-1----:R-:W-:Y:S02]  /*2b50*/  DFMA R98, R106, R100.reuse, R98 ;  /* 0x000000646a62722b */ /* 0x082fe40000000062 */
[-C--:B------:R-:W-:Y:S02]  /*2b60*/  DFMA R90, R70, R100.reuse, R90 ;  /* 0x00000064465a722b */ /* 0x080fe4000000005a */
[-C--:B------:R-:W-:Y:S02]  /*2b70*/  DFMA R104, R58, R100.reuse, R104 ;  /* 0x000000643a68722b */ /* 0x080fe40000000068 */
[----:B------:R-:W-:-:S02]  /*2b80*/  DFMA R102, R46, R100, R102 ;  /* 0x000000642e66722b */ /* 0x000fc40000000066 */
[-C--:B------:R-:W-:Y:S02]  /*2b90*/  DFMA R86, R36, R100.reuse, R86 ;  /* 0x000000642456722b */ /* 0x080fe40000000056 */
[----:B------:R-:W-:-:S11]  /*2ba0*/  DFMA R82, R16, R100, R82 ;  /* 0x000000641052722b */ /* 0x000fd60000000052 */
.L_x_18:
[----:B------:R-:W-:-:S13]  /*2bb0*/  ISETP.NE.OR P0, PT, R14, UR4, P0 ;  /* 0x000000040e007c0c */ /* 0x000fda0008705670 */
[----:B------:R-:W-:Y:S05]  /*2bc0*/  @!P0 BRA `(.L_x_14) ;  /* 0x0000000000f08947 */ /* 0x000fea0003800000 */
.L_x_15:
[----:B------:R-:W3:Y:S01]  /*2bd0*/  S2UR UR9, SR_CgaCtaId ;  /* 0x00000000000979c3 */ /* 0x000ee20000008800 */
[----:B------:R-:W-:Y:S02]  /*2be0*/  UMOV UR6, 0x400 ;  /* 0x0000040000067882 */ /* 0x000fe40000000000 */
[----:B------:R-:W-:Y:S02]  /*2bf0*/  UIADD3 UR7, UPT, UPT, UR6, 0x3000, URZ ;  /* 0x0000300006077890 */ /* 0x000fe4000fffe0ff */
[----:B---3--:R-:W-:Y:S02]  /*2c00*/  ULEA UR6, UR9, UR6, 0x18 ;  /* 0x0000000609067291 */ /* 0x008fe4000f8ec0ff */
[----:B------:R-:W-:-:S12]  /*2c10*/  ULEA UR7, UR9, UR7, 0x18 ;  /* 0x0000000709077291 */ /* 0x000fd8000f8ec0ff */
.L_x_19:
[----:B------:R-:W-:Y:S02]  /*2c20*/  UIMAD UR9, UR4, 0x300, UR7 ;  /* 0x00000300040978a4 */ /* 0x000fe4000f8e0207 */
[----:B------:R-:W-:Y:S02]  /*2c30*/  UIMAD UR10, UR4, 0x300, UR6 ;  /* 0x00000300040a78a4 */ /* 0x000fe4000f8e0206 */
[----:B------:R-:W-:Y:S02]  /*2c40*/  UIADD3 UR4, UPT, UPT, UR4, 0x1, URZ ;  /* 0x0000000104047890 */ /* 0x000fe4000fffe0ff */
[----:B------:R-:W-:Y:S02]  /*2c50*/  LEA R7, R0, UR9, 0x3 ;  /* 0x0000000900077c11 */ /* 0x000fe4000f8e18ff */
[----:B------:R-:W-:Y:S02]  /*2c60*/  LEA R15, R3, UR10, 0x3 ;  /* 0x0000000a030f7c11 */ /* 0x000fe4000f8e18ff */
[----:B------:R-:W-:Y:S01]  /*2c70*/  ISETP.NE.AND P0, PT, R14, UR4, PT ;  /* 0x000000040e007c0c */ /* 0x000fe2000bf05270 */
[----:B012---:R-:W-:Y:S04]  /*2c80*/  LDS.64 R16, [R7] ;  /* 0x0000000007107984 */ /* 0x007fe80000000a00 */
[----:B------:R-:W0:Y:S04]  /*2c90*/  LDS.64 R36, [R15] ;  /* 0x000000000f247984 */ /* 0x000e280000000a00 */
[----:B------:R-:W1:Y:S04]  /*2ca0*/  LDS.64 R46, [R7+0x80] ;  /* 0x00008000072e7984 */ /* 0x000e680000000a00 */
[----:B------:R-:W2:Y:S04]  /*2cb0*/  LDS.64 R58, [R7+0x100] ;  /* 0x00010000073a7984 */ /* 0x000ea80000000a00 */
[----:B------:R-:W3:Y:S04]  /*2cc0*/  LDS.64 R70, [R7+0x180] ;  /* 0x0001800007467984 */ /* 0x000ee80000000a00 */
[----:B------:R-:W4:Y:S04]  /*2cd0*/  LDS.64 R84, [R7+0x200] ;  /* 0x0002000007547984 */ /* 0x000f280000000a00 */
[----:B------:R-:W5:Y:S04]  /*2ce0*/  LDS.64 R88, [R7+0x280] ;  /* 0x0002800007587984 */ /* 0x000f680000000a00 */
[----:B------:R-:W5:Y:S04]  /*2cf0*/  LDS.64 R92, [R15+0x80] ;  /* 0x000080000f5c7984 */ /* 0x000f680000000a00 */
[----:B------:R-:W5:Y:S04]  /*2d00*/  LDS.64 R100, [R15+0x100] ;  /* 0x000100000f647984 */ /* 0x000f680000000a00 */
[----:B------:R-:W5:Y:S04]  /*2d10*/  LDS.64 R106, [R15+0x180] ;  /* 0x000180000f6a7984 */ /* 0x000f680000000a00 */
[----:B------:R-:W5:Y:S04]  /*2d20*/  LDS.64 R108, [R15+0x200] ;  /* 0x000200000f6c7984 */ /* 0x000f680000000a00 */
[----:B------:R-:W5:Y:S01]  /*2d30*/  LDS.64 R110, [R15+0x280] ;  /* 0x000280000f6e7984 */ /* 0x000f620000000a00 */
[----:B0-----:R-:W-:-:S02]  /*2d40*/  DFMA R26, R16, R36, R26 ;  /* 0x00000024101a722b */ /* 0x001fc4000000001a */
[-C--:B-1----:R-:W-:Y:S02]  /*2d50*/  DFMA R80, R46, R36.reuse, R80 ;  /* 0x000000242e50722b */ /* 0x082fe40000000050 */
[-C--:B--2---:R-:W-:Y:S02]  /*2d60*/  DFMA R68, R58, R36.reuse, R68 ;  /* 0x000000243a44722b */ /* 0x084fe40000000044 */
[-C--:B---3--:R-:W-:Y:S02]  /*2d70*/  DFMA R56, R70, R36.reuse, R56 ;  /* 0x000000244638722b */ /* 0x088fe40000000038 */
[-C--:B----4-:R-:W-:Y:S02]  /*2d80*/  DFMA R44, R84, R36.reuse, R44 ;  /* 0x00000024542c722b */ /* 0x090fe4000000002c */
[----:B-----5:R-:W-:Y:S02]  /*2d90*/  DFMA R34, R88, R36, R34 ;  /* 0x000000245822722b */ /* 0x020fe40000000022 */
[----:B------:R-:W-:-:S02]  /*2da0*/  DFMA R24, R16, R92, R24 ;  /* 0x0000005c1018722b */ /* 0x000fc40000000018 */
[-C--:B------:R-:W-:Y:S02]  /*2db0*/  DFMA R78, R46, R92.reuse, R78 ;  /* 0x0000005c2e4e722b */ /* 0x080fe4000000004e */
        /* <DEDUP_REMOVED lines=27> */
[----:B------:R-:W-:Y:S01]  /*2f70*/  DFMA R82, R88, R110, R82 ;  /* 0x0000006e5852722b */ /* 0x000fe20000000052 */
[----:B------:R-:W-:Y:S10]  /*2f80*/  @P0 BRA `(.L_x_19) ;  /* 0xfffffffc00240947 */ /* 0x000ff4000383ffff */
.L_x_14:
[----:B------:R-:W-:Y:S01]  /*2f90*/  BAR.SYNC.DEFER_BLOCKING 0x0 ;  /* 0x0000000000007b1d */ /* 0x000fe20000010000 */
[----:B------:R-:W-:-:S05]  /*2fa0*/  UISETP.GE.AND UP0, UPT, UR8, UR14, UPT ;  /* 0x0000000e0800728c */ /* 0x000fca000bf06270 */
[----:B------:R-:W-:-:S04]  /*2fb0*/  UMOV UR4, UR8 ;  /* 0x0000000800047c82 */ /* 0x000fc80008000000 */
[----:B------:R-:W-:Y:S05]  /*2fc0*/  BRA.U !UP0, `(.L_x_20) ;  /* 0xffffffd908a07547 */ /* 0x000fea000b83ffff */
.L_x_0:
[----:B------:R-:W-:-:S04]  /*2fd0*/  ISETP.GE.AND P0, PT, R0, R11, PT ;  /* 0x0000000b0000720c */ /* 0x000fc80003f06270 */
[----:B------:R-:W-:-:S13]  /*2fe0*/  ISETP.GE.OR P0, PT, R3, R10, P0 ;  /* 0x0000000a0300720c */ /* 0x000fda0000706670 */
[----:B------:R-:W-:Y:S05]  /*2ff0*/  @P0 EXIT ;  /* 0x000000000000094d */ /* 0x000fea0003800000 */
[----:B------:R-:W-:Y:S01]  /*3000*/  ISETP.GE.AND P3, PT, R8, 0x1, PT ;  /* 0x000000010800780c */ /* 0x000fe20003f66270 */
[----:B------:R-:W3:Y:S01]  /*3010*/  LDCU UR4, c[0x0][0x3c8] ;  /* 0x00007900ff0477ac */ /* 0x000ee20008000800 */
[C---:B------:R-:W-:Y:S02]  /*3020*/  VIMNMX R0, PT, PT, R13.reuse, R8, PT ;  /* 0x000000080d007248 */ /* 0x040fe40003fe0100 */
[C---:B------:R-:W-:Y:S02]  /*3030*/  ISETP.LT.OR P1, PT, R13.reuse, 0x2, !P3 ;  /* 0x000000020d00780c */ /* 0x040fe40005f21670 */
[----:B------:R-:W-:Y:S02]  /*3040*/  ISETP.GE.AND P2, PT, R0, 0x1, PT ;  /* 0x000000010000780c */ /* 0x000fe40003f46270 */
[C---:B------:R-:W-:Y:S02]  /*3050*/  ISETP.LT.OR P4, PT, R13.reuse, 0x3, !P3 ;  /* 0x000000030d00780c */ /* 0x040fe40005f81670 */
[----:B------:R-:W-:-:S02]  /*3060*/  ISETP.LT.OR P5, PT, R13, 0x4, !P3 ;  /* 0x000000040d00780c */ /* 0x000fc40005fa1670 */
[----:B------:R-:W-:Y:S02]  /*3070*/  ISETP.LT.OR P0, PT, R13, 0x5, !P3 ;  /* 0x000000050d00780c */ /* 0x000fe40005f01670 */
[----:B------:R-:W-:Y:S02]  /*3080*/  ISETP.LT.OR P3, PT, R9, 0x6, !P3 ;  /* 0x000000060900780c */ /* 0x000fe40005f61670 */
[----:B------:R-:W-:Y:S01]  /*3090*/  ISETP.GE.AND P6, PT, R0, 0x2, PT ;  /* 0x000000020000780c */ /* 0x000fe20003fc6270 */
[----:B------:R-:W4:Y:S08]  /*30a0*/  @!P1 LDC R5, c[0x0][0x3c4] ;  /* 0x0000f100ff059b82 */ /* 0x000f300000000800 */
[----:B------:R-:W5:Y:S08]  /*30b0*/  @P2 LDC.64 R2, c[0x0][0x380] ;  /* 0x0000e000ff022b82 */ /* 0x000f700000000a00 */
[----:B------:R-:W0:Y:S01]  /*30c0*/  @!P1 LDC.64 R10, c[0x0][0x380] ;  /* 0x0000e000ff0a9b82 */ /* 0x000e220000000a00 */
[----:B----4-:R-:W-:-:S07]  /*30d0*/  @!P1 IMAD.IADD R5, R6, 0x1, R5 ;  /* 0x0000000106059824 */ /* 0x010fce00078e0205 */
[----:B------:R-:W4:Y:S01]  /*30e0*/  @!P5 LDC R7, c[0x0][0x3c4] ;  /* 0x0000f100ff07db82 */ /* 0x000f220000000800 */
[----:B-----5:R-:W-:-:S07]  /*30f0*/  @P2 IMAD.WIDE R2, R6, 0x8, R2 ;  /* 0x0000000806022825 */ /* 0x020fce00078e0202 */
[----:B------:R-:W5:Y:S01]  /*3100*/  @!P4 LDC.64 R14, c[0x0][0x380] ;  /* 0x0000e000ff0ecb82 */ /* 0x000f620000000a00 */
[----:B------:R-:W-:Y:S01]  /*3110*/  @P2 STG.E.64 desc[UR12][R2.64], R26 ;  /* 0x0000001a02002986 */ /* 0x000fe2000c101b0c */
[----:B0-----:R-:W-:-:S06]  /*3120*/  @!P1 IMAD.WIDE R10, R5, 0x8, R10 ;  /* 0x00000008050a9825 */ /* 0x001fcc00078e020a */
[----:B------:R-:W0:Y:S01]  /*3130*/  @!P0 LDC R59, c[0x0][0x3c4] ;  /* 0x0000f100ff3b8b82 */ /* 0x000e220000000800 */
[----:B------:R4:W-:Y:S01]  /*3140*/  @!P1 STG.E.64 desc[UR12][R10.64], R24 ;  /* 0x000000180a009986 */ /* 0x0009e2000c101b0c */
[----:B------:R-:W-:-:S06]  /*3150*/  ISETP.GE.AND P1, PT, R13, 0x1, PT ;  /* 0x000000010d00780c */ /* 0x000fcc0003f26270 */
[----:B------:R-:W3:Y:S01]  /*3160*/  @!P4 LDC R5, c[0x0][0x3c4] ;  /* 0x0000f100ff05cb82 */ /* 0x000ee20000000800 */
[----:B------:R-:W-:-:S07]  /*3170*/  ISETP.LT.OR P2, PT, R8, 0x2, !P1 ;  /* 0x000000020800780c */ /* 0x000fce0004f41670 */
[----:B-12---:R-:W1:Y:S01]  /*3180*/  @!P5 LDC.64 R16, c[0x0][0x380] ;  /* 0x0000e000ff10db82 */ /* 0x006e620000000a00 */
[----:B----4-:R-:W-:-:S07]  /*3190*/  @!P5 IMAD R11, R7, 0x3, R6 ;  /* 0x00000003070bd824 */ /* 0x010fce00078e0206 */
[----:B------:R-:W2:Y:S08]  /*31a0*/  @!P0 LDC.64 R26, c[0x0][0x380] ;  /* 0x0000e000ff1a8b82 */ /* 0x000eb00000000a00 */
[----:B------:R-:W4:Y:S01]  /*31b0*/  @!P3 LDC R71, c[0x0][0x3c4] ;  /* 0x0000f100ff47bb82 */ /* 0x000f220000000800 */
[----:B---3--:R-:W-:-:S04]  /*31c0*/  @!P4 IMAD R3, R5, 0x2, R6 ;  /* 0x000000020503c824 */ /* 0x008fc800078e0206 */
[----:B-----5:R-:W-:-:S03]  /*31d0*/  @!P4 IMAD.WIDE R2, R3, 0x8, R14 ;  /* 0x000000080302c825 */ /* 0x020fc600078e020e */
[----:B------:R-:W3:Y:S01]  /*31e0*/  @!P3 LDC.64 R36, c[0x0][0x380] ;  /* 0x0000e000ff24bb82 */ /* 0x000ee20000000a00 */
[----:B0-----:R-:W-:Y:S01]  /*31f0*/  @!P0 IMAD R15, R59, 0x4, R6 ;  /* 0x000000043b0f8824 */ /* 0x001fe200078e0206 */
[----:B------:R-:W-:Y:S01]  /*3200*/  @!P4 STG.E.64 desc[UR12][R2.64], R22 ;  /* 0x000000160200c986 */ /* 0x000fe2000c101b0c */
[----:B-1----:R-:W-:Y:S01]  /*3210*/  @!P5 IMAD.WIDE R10, R11, 0x8, R16 ;  /* 0x000000080b0ad825 */ /* 0x002fe200078e0210 */
[----:B------:R-:W-:-:S04]  /*3220*/  ISETP.GE.AND P4, PT, R13, 0x4, PT ;  /* 0x000000040d00780c */ /* 0x000fc80003f86270 */
[----:B------:R-:W0:Y:S01]  /*3230*/  @P6 LDC R12, c[0x0][0x3c4] ;  /* 0x0000f100ff0c6b82 */ /* 0x000e220000000800 */
[----:B--2---:R-:W-:Y:S01]  /*3240*/  @!P0 IMAD.WIDE R14, R15, 0x8, R26 ;  /* 0x000000080f0e8825 */ /* 0x004fe200078e021a */
[----:B------:R-:W-:Y:S01]  /*3250*/  @!P5 STG.E.64 desc[UR12][R10.64], R20 ;  /* 0x000000140a00d986 */ /* 0x000fe2000c101b0c */
[----:B------:R-:W-:Y:S02]  /*3260*/  ISETP.GE.AND P5, PT, R13, 0x3, PT ;  /* 0x000000030d00780c */ /* 0x000fe40003fa6270 */
[----:B------:R-:W-:Y:S01]  /*3270*/  VIADD R27, R6, UR4 ;  /* 0x00000004061b7c36 */ /* 0x000fe20008000000 */
[----:B------:R1:W-:Y:S01]  /*3280*/  @!P0 STG.E.64 desc[UR12][R14.64], R18 ;  /* 0x000000120e008986 */ /* 0x0003e2000c101b0c */
[----:B------:R-:W-:Y:S01]  /*3290*/  ISETP.LT.OR P0, PT, R8, 0x2, !P5 ;  /* 0x000000020800780c */ /* 0x000fe20006f01670 */
[----:B------:R-:W2:Y:S01]  /*32a0*/  @!P2 LDC.64 R24, c[0x0][0x380] ;  /* 0x0000e000ff18ab82 */ /* 0x000ea20000000a00 */
[----:B----4-:R-:W-:-:S07]  /*32b0*/  @!P3 IMAD R7, R71, 0x5, R6 ;  /* 0x000000054707b824 */ /* 0x010fce00078e0206 */
[----:B------:R-:W4:Y:S01]  /*32c0*/  @P6 LDC.64 R46, c[0x0][0x380] ;  /* 0x0000e000ff2e6b82 */ /* 0x000f220000000a00 */
[----:B---3--:R-:W-:-:S05]  /*32d0*/  @!P3 IMAD.WIDE R6, R7, 0x8, R36 ;  /* 0x000000080706b825 */ /* 0x008fca00078e0224 */
[----:B------:R-:W-:Y:S01]  /*32e0*/  @!P3 STG.E.64 desc[UR12][R6.64], R98 ;  /* 0x000000620600b986 */ /* 0x000fe2000c101b0c */
[----:B------:R-:W-:Y:S01]  /*32f0*/  ISETP.LT.OR P3, PT, R8, 0x2, !P4 ;  /* 0x000000020800780c */ /* 0x000fe20006761670 */
[----:B-1----:R-:W1:Y:S01]  /*3300*/  @!P0 LDC.64 R14, c[0x0][0x380] ;  /* 0x0000e000ff0e8b82 */ /* 0x002e620000000a00 */
[C---:B0-----:R-:W-:Y:S01]  /*3310*/  @P6 IADD3 R5, PT, PT, R27.reuse, R12, RZ ;  /* 0x0000000c1b056210 */ /* 0x041fe20007ffe0ff */
[----:B--2---:R-:W-:-:S06]  /*3320*/  @!P2 IMAD.WIDE R2, R27, 0x8, R24 ;  /* 0x000000081b02a825 */ /* 0x004fcc00078e0218 */
[----:B------:R-:W0:Y:S01]  /*3330*/  @!P0 LDC R12, c[0x0][0x3c4] ;  /* 0x0000f100ff0c8b82 */ /* 0x000e220000000800 */
[----:B------:R1:W-:Y:S01]  /*3340*/  @!P2 STG.E.64 desc[UR12][R2.64], R80 ;  /* 0x000000500200a986 */ /* 0x0003e2000c101b0c */
[----:B------:R-:W-:Y:S01]  /*3350*/  ISETP.GE.AND P2, PT, R13, 0x5, PT ;  /* 0x000000050d00780c */ /* 0x000fe20003f46270 */
[----:B----4-:R-:W-:-:S05]  /*3360*/  @P6 IMAD.WIDE R10, R5, 0x8, R46 ;  /* 0x00000008050a6825 */ /* 0x010fca00078e022e */
[----:B------:R-:W2:Y:S01]  /*3370*/  @!P3 LDC R20, c[0x0][0x3c4] ;  /* 0x0000f100ff14bb82 */ /* 0x000ea20000000800 */
[----:B------:R3:W-:Y:S01]  /*3380*/  @P6 STG.E.64 desc[UR12][R10.64], R78 ;  /* 0x0000004e0a006986 */ /* 0x0007e2000c101b0c */
[----:B------:R-:W-:-:S06]  /*3390*/  ISETP.LT.OR P6, PT, R8, 0x2, !P2 ;  /* 0x000000020800780c */ /* 0x000fcc00057c1670 */
[----:B------:R-:W4:Y:S01]  /*33a0*/  @!P3 LDC.64 R16, c[0x0][0x380] ;  /* 0x0000e000ff10bb82 */ /* 0x000f220000000a00 */
[----:B0-----:R-:W-:-:S07]  /*33b0*/  @!P0 IMAD R5, R12, 0x2, R27 ;  /* 0x000000020c058824 */ /* 0x001fce00078e021b */
[----:B------:R-:W3:Y:S01]  /*33c0*/  @!P6 LDC R22, c[0x0][0x3c4] ;  /* 0x0000f100ff16eb82 */ /* 0x000ee20000000800 */
[----:B-1----:R-:W-:-:S04]  /*33d0*/  @!P0 IMAD.WIDE R2, R5, 0x8, R14 ;  /* 0x0000000805028825 */ /* 0x002fc800078e020e */
[----:B--2---:R-:W-:Y:S01]  /*33e0*/  @!P3 IMAD R7, R20, 0x3, R27 ;  /* 0x000000031407b824 */ /* 0x004fe200078e021b */
[----:B------:R0:W-:Y:S02]  /*33f0*/  @!P0 STG.E.64 desc[UR12][R2.64], R76 ;  /* 0x0000004c02008986 */ /* 0x0001e4000c101b0c */
[----:B------:R-:W1:Y:S01]  /*3400*/  @!P6 LDC.64 R18, c[0x0][0x380] ;  /* 0x0000e000ff12eb82 */ /* 0x000e620000000a00 */
[C---:B------:R-:W-:Y:S02]  /*3410*/  ISETP.GE.AND P0, PT, R9.reuse, 0x6, PT ;  /* 0x000000060900780c */ /* 0x040fe40003f06270 */
[----:B------:R-:W-:Y:S01]  /*3420*/  VIMNMX R9, PT, PT, R9, R4, PT ;  /* 0x0000000409097248 */ /* 0x000fe20003fe0100 */
[----:B----4-:R-:W-:-:S05]  /*3430*/  @!P3 IMAD.WIDE R6, R7, 0x8, R16 ;  /* 0x000000080706b825 */ /* 0x010fca00078e0210 */
[----:B------:R2:W-:Y:S01]  /*3440*/  @!P3 STG.E.64 desc[UR12][R6.64], R74 ;  /* 0x0000004a0600b986 */ /* 0x0005e2000c101b0c */
[----:B------:R-:W-:Y:S01]  /*3450*/  ISETP.LT.OR P3, PT, R8, 0x2, !P0 ;  /* 0x000000020800780c */ /* 0x000fe20004761670 */
[----:B---3--:R-:W-:-:S04]  /*3460*/  @!P6 IMAD R11, R22, 0x4, R27 ;  /* 0x00000004160be824 */ /* 0x008fc800078e021b */
[----:B-1----:R-:W-:-:S08]  /*3470*/  @!P6 IMAD.WIDE R10, R11, 0x8, R18 ;  /* 0x000000080b0ae825 */ /* 0x002fd000078e0212 */
[----:B------:R-:W0:Y:S01]  /*3480*/  @!P3 LDC R12, c[0x0][0x3c4] ;  /* 0x0000f100ff0cbb82 */ /* 0x000e220000000800 */
[----:B------:R1:W-:Y:S01]  /*3490*/  @!P6 STG.E.64 desc[UR12][R10.64], R72 ;  /* 0x000000480a00e986 */ /* 0x0003e2000c101b0c */
[----:B------:R-:W-:-:S06]  /*34a0*/  ISETP.LT.OR P6, PT, R8, 0x3, !P1 ;  /* 0x000000030800780c */ /* 0x000fcc0004fc1670 */
[----:B------:R-:W3:Y:S08]  /*34b0*/  @!P3 LDC.64 R14, c[0x0][0x380] ;  /* 0x0000e000ff0ebb82 */ /* 0x000ef00000000a00 */
[----:B------:R-:W2:Y:S01]  /*34c0*/  @!P6 LDC.64 R16, c[0x0][0x380] ;  /* 0x0000e000ff10eb82 */ /* 0x000ea20000000a00 */
[----:B0-----:R-:W-:Y:S02]  /*34d0*/  @!P3 IMAD R3, R12, 0x5, R27 ;  /* 0x000000050c03b824 */ /* 0x001fe400078e021b */
[----:B------:R-:W-:-:S02]  /*34e0*/  VIADD R27, R27, UR4 ;  /* 0x000000041b1b7c36 */ /* 0x000fc40008000000 */
[----:B---3--:R-:W-:-:S05]  /*34f0*/  @!P3 IMAD.WIDE R2, R3, 0x8, R14 ;  /* 0x000000080302b825 */ /* 0x008fca00078e020e */
[----:B------:R0:W-:Y:S01]  /*3500*/  @!P3 STG.E.64 desc[UR12][R2.64], R90 ;  /* 0x0000005a0200b986 */ /* 0x0001e2000c101b0c */
[----:B------:R-:W-:Y:S01]  /*3510*/  ISETP.GE.AND P3, PT, R13, 0x2, PT ;  /* 0x000000020d00780c */ /* 0x000fe20003f66270 */
[----:B--2---:R-:W-:-:S05]  /*3520*/  @!P6 IMAD.WIDE R6, R27, 0x8, R16 ;  /* 0x000000081b06e825 */ /* 0x004fca00078e0210 */
[----:B------:R2:W-:Y:S01]  /*3530*/  @!P6 STG.E.64 desc[UR12][R6.64], R68 ;  /* 0x000000440600e986 */ /* 0x0005e2000c101b0c */
[----:B------:R-:W-:-:S13]  /*3540*/  ISETP.LT.OR P6, PT, R8, 0x3, !P3 ;  /* 0x000000030800780c */ /* 0x000fda0005fc1670 */
[----:B------:R-:W3:Y:S08]  /*3550*/  @!P6 LDC R12, c[0x0][0x3c4] ;  /* 0x0000f100ff0ceb82 */ /* 0x000ef00000000800 */
[----:B-1----:R-:W1:Y:S01]  /*3560*/  @!P6 LDC.64 R10, c[0x0][0x380] ;  /* 0x0000e000ff0aeb82 */ /* 0x002e620000000a00 */
[----:B---3--:R-:W-:-:S04]  /*3570*/  @!P6 IMAD.IADD R5, R27, 0x1, R12 ;  /* 0x000000011b05e824 */ /* 0x008fc800078e020c */
[----:B-1----:R-:W-:-:S05]  /*3580*/  @!P6 IMAD.WIDE R10, R5, 0x8, R10 ;  /* 0x00000008050ae825 */ /* 0x002fca00078e020a */
[----:B------:R1:W-:Y:S01]  /*3590*/  @!P6 STG.E.64 desc[UR12][R10.64], R66 ;  /* 0x000000420a00e986 */ /* 0x0003e2000c101b0c */
[----:B------:R-:W-:-:S13]  /*35a0*/  ISETP.GE.AND P6, PT, R0, 0x3, PT ;  /* 0x000000030000780c */ /* 0x000fda0003fc6270 */
[----:B------:R-:W3:Y:S08]  /*35b0*/  @P6 LDC R12, c[0x0][0x3c4] ;  /* 0x0000f100ff0c6b82 */ /* 0x000ef00000000800 */
[----:B0-----:R-:W0:Y:S01]  /*35c0*/  @P6 LDC.64 R2, c[0x0][0x380] ;  /* 0x0000e000ff026b82 */ /* 0x001e220000000a00 */
[----:B---3--:R-:W-:-:S05]  /*35d0*/  @P6 LEA R5, R12, R27, 0x1 ;  /* 0x0000001b0c056211 */ /* 0x008fca00078e08ff */
[----:B0-----:R-:W-:-:S05]  /*35e0*/  @P6 IMAD.WIDE R2, R5, 0x8, R2 ;  /* 0x0000000805026825 */ /* 0x001fca00078e0202 */
[----:B------:R0:W-:Y:S01]  /*35f0*/  @P6 STG.E.64 desc[UR12][R2.64], R64 ;  /* 0x0000004002006986 */ /* 0x0001e2000c101b0c */
[----:B------:R-:W-:-:S13]  /*3600*/  ISETP.LT.OR P6, PT, R8, 0x3, !P4 ;  /* 0x000000030800780c */ /* 0x000fda00067c1670 */
[----:B------:R-:W3:Y:S08]  /*3610*/  @!P6 LDC R12, c[0x0][0x3c4] ;  /* 0x0000f100ff0ceb82 */ /* 0x000ef00000000800 */
[----:B--2---:R-:W2:Y:S01]  /*3620*/  @!P6 LDC.64 R6, c[0x0][0x380] ;  /* 0x0000e000ff06eb82 */ /* 0x004ea20000000a00 */
[----:B---3--:R-:W-:-:S04]  /*3630*/  @!P6 IMAD R5, R12, 0x3, R27 ;  /* 0x000000030c05e824 */ /* 0x008fc800078e021b */
[----:B--2---:R-:W-:-:S05]  /*3640*/  @!P6 IMAD.WIDE R6, R5, 0x8, R6 ;  /* 0x000000080506e825 */ /* 0x004fca00078e0206 */
[----:B------:R2:W-:Y:S01]  /*3650*/  @!P6 STG.E.64 desc[UR12][R6.64], R62 ;  /* 0x0000003e0600e986 */ /* 0x0005e2000c101b0c */
[----:B------:R-:W-:-:S13]  /*3660*/  ISETP.LT.OR P6, PT, R8, 0x3, !P2 ;  /* 0x000000030800780c */ /* 0x000fda00057c1670 */
[----:B------:R-:W3:Y:S08]  /*3670*/  @!P6 LDC R12, c[0x0][0x3c4] ;  /* 0x0000f100ff0ceb82 */ /* 0x000ef00000000800 */
[----:B-1----:R-:W0:Y:S01]  /*3680*/  @!P6 LDC.64 R10, c[0x0][0x380] ;  /* 0x0000e000ff0aeb82 */ /* 0x002e220000000a00 */
[----:B---3--:R-:W-:-:S04]  /*3690*/  @!P6 IMAD R5, R12, 0x4, R27 ;  /* 0x000000040c05e824 */ /* 0x008fc800078e021b */
[----:B0-----:R-:W-:-:S05]  /*36a0*/  @!P6 IMAD.WIDE R2, R5, 0x8, R10 ;  /* 0x000000080502e825 */ /* 0x001fca00078e020a */
[----:B------:R0:W-:Y:S01]  /*36b0*/  @!P6 STG.E.64 desc[UR12][R2.64], R60 ;  /* 0x0000003c0200e986 */ /* 0x0001e2000c101b0c */
[----:B------:R-:W-:-:S13]  /*36c0*/  ISETP.LT.OR P6, PT, R8, 0x3, !P0 ;  /* 0x000000030800780c */ /* 0x000fda00047c1670 */
[----:B------:R-:W1:Y:S08]  /*36d0*/  @!P6 LDC R12, c[0x0][0x3c4] ;  /* 0x0000f100ff0ceb82 */ /* 0x000e700000000800 */
[----:B------:R-:W2:Y:S01]  /*36e0*/  @!P6 LDC.64 R10, c[0x0][0x380] ;  /* 0x0000e000ff0aeb82 */ /* 0x000ea20000000a00 */
[----:B-1----:R-:W-:Y:S02]  /*36f0*/  @!P6 IMAD R5, R12, 0x5, R27 ;  /* 0x000000050c05e824 */ /* 0x002fe400078e021b */
[----:B------:R-:W-:-:S02]  /*3700*/  VIADD R27, R27, UR4 ;  /* 0x000000041b1b7c36 */ /* 0x000fc40008000000 */
[----:B--2---:R-:W-:-:S05]  /*3710*/  @!P6 IMAD.WIDE R6, R5, 0x8, R10 ;  /* 0x000000080506e825 */ /* 0x004fca00078e020a */
[----:B------:R1:W-:Y:S01]  /*3720*/  @!P6 STG.E.64 desc[UR12][R6.64], R104 ;  /* 0x000000680600e986 */ /* 0x0003e2000c101b0c */
[----:B------:R-:W-:-:S13]  /*3730*/  ISETP.LT.OR P6, PT, R8, 0x4, !P1 ;  /* 0x000000040800780c */ /* 0x000fda0004fc1670 */
[----:B------:R-:W2:Y:S02]  /*3740*/  @!P6 LDC.64 R10, c[0x0][0x380] ;  /* 0x0000e000ff0aeb82 */ /* 0x000ea40000000a00 */
[----:B--2---:R-:W-:-:S05]  /*3750*/  @!P6 IMAD.WIDE R10, R27, 0x8, R10 ;  /* 0x000000081b0ae825 */ /* 0x004fca00078e020a */
[----:B------:R2:W-:Y:S01]  /*3760*/  @!P6 STG.E.64 desc[UR12][R10.64], R56 ;  /* 0x000000380a00e986 */ /* 0x0005e2000c101b0c */
[----:B------:R-:W-:-:S13]  /*3770*/  ISETP.LT.OR P6, PT, R8, 0x4, !P3 ;  /* 0x000000040800780c */ /* 0x000fda0005fc1670 */
[----:B------:R-:W3:Y:S08]  /*3780*/  @!P6 LDC R12, c[0x0][0x3c4] ;  /* 0x0000f100ff0ceb82 */ /* 0x000ef00000000800 */
[----:B0-----:R-:W0:Y:S01]  /*3790*/  @!P6 LDC.64 R2, c[0x0][0x380] ;  /* 0x0000e000ff02eb82 */ /* 0x001e220000000a00 */
[----:B---3--:R-:W-:-:S04]  /*37a0*/  @!P6 IMAD.IADD R5, R27, 0x1, R12 ;  /* 0x000000011b05e824 */ /* 0x008fc800078e020c */
[----:B0-----:R-:W-:-:S05]  /*37b0*/  @!P6 IMAD.WIDE R2, R5, 0x8, R2 ;  /* 0x000000080502e825 */ /* 0x001fca00078e0202 */
[----:B------:R0:W-:Y:S01]  /*37c0*/  @!P6 STG.E.64 desc[UR12][R2.64], R54 ;  /* 0x000000360200e986 */ /* 0x0001e2000c101b0c */
[----:B------:R-:W-:-:S13]  /*37d0*/  ISETP.LT.OR P6, PT, R8, 0x4, !P5 ;  /* 0x000000040800780c */ /* 0x000fda0006fc1670 */
[----:B------:R-:W3:Y:S08]  /*37e0*/  @!P6 LDC R12, c[0x0][0x3c4] ;  /* 0x0000f100ff0ceb82 */ /* 0x000ef00000000800 */
[----:B-1----:R-:W1:Y:S01]  /*37f0*/  @!P6 LDC.64 R6, c[0x0][0x380] ;  /* 0x0000e000ff06eb82 */ /* 0x002e620000000a00 */
[----:B---3--:R-:W-:-:S04]  /*3800*/  @!P6 IMAD R5, R12, 0x2, R27 ;  /* 0x000000020c05e824 */ /* 0x008fc800078e021b */
[----:B-1----:R-:W-:-:S05]  /*3810*/  @!P6 IMAD.WIDE R6, R5, 0x8, R6 ;  /* 0x000000080506e825 */ /* 0x002fca00078e0206 */
[----:B------:R1:W-:Y:S01]  /*3820*/  @!P6 STG.E.64 desc[UR12][R6.64], R52 ;  /* 0x000000340600e986 */ /* 0x0003e2000c101b0c */
[----:B------:R-:W-:-:S13]  /*3830*/  ISETP.GE.AND P6, PT, R0, 0x4, PT ;  /* 0x000000040000780c */ /* 0x000fda0003fc6270 */
[----:B------:R-:W3:Y:S08]  /*3840*/  @P6 LDC R12, c[0x0][0x3c4] ;  /* 0x0000f100ff0c6b82 */ /* 0x000ef00000000800 */
[----:B--2---:R-:W0:Y:S01]  /*3850*/  @P6 LDC.64 R10, c[0x0][0x380] ;  /* 0x0000e000ff0a6b82 */ /* 0x004e220000000a00 */
[----:B---3--:R-:W-:-:S04]  /*3860*/  @P6 IMAD R5, R12, 0x3, R27 ;  /* 0x000000030c056824 */ /* 0x008fc800078e021b */
[----:B0-----:R-:W-:-:S05]  /*3870*/  @P6 IMAD.WIDE R2, R5, 0x8, R10 ;  /* 0x0000000805026825 */ /* 0x001fca00078e020a */
[----:B------:R0:W-:Y:S01]  /*3880*/  @P6 STG.E.64 desc[UR12][R2.64], R50 ;  /* 0x0000003202006986 */ /* 0x0001e2000c101b0c */
[----:B------:R-:W-:Y:S02]  /*3890*/  ISETP.LT.OR P6, PT, R8, 0x4, !P2 ;  /* 0x000000040800780c */ /* 0x000fe400057c1670 */
[----:B------:R-:W-:-:S11]  /*38a0*/  ISETP.LT.OR P2, PT, R4, 0x6, !P2 ;  /* 0x000000060400780c */ /* 0x000fd60005741670 */
[----:B------:R-:W2:Y:S08]  /*38b0*/  @!P6 LDC R12, c[0x0][0x3c4] ;  /* 0x0000f100ff0ceb82 */ /* 0x000eb00000000800 */
[----:B------:R-:W1:Y:S08]  /*38c0*/  @!P6 LDC.64 R10, c[0x0][0x380] ;  /* 0x0000e000ff0aeb82 */ /* 0x000e700000000a00 */
[----:B------:R-:W3:Y:S01]  /*38d0*/  @!P2 LDC R26, c[0x0][0x3c4] ;  /* 0x0000f100ff1aab82 */ /* 0x000ee20000000800 */
[----:B--2---:R-:W-:-:S07]  /*38e0*/  @!P6 LEA R5, R12, R27, 0x2 ;  /* 0x0000001b0c05e211 */ /* 0x004fce00078e10ff */
[----:B------:R-:W2:Y:S01]  /*38f0*/  @!P2 LDC.64 R18, c[0x0][0x380] ;  /* 0x0000e000ff12ab82 */ /* 0x000ea20000000a00 */
[----:B-1----:R-:W-:-:S05]  /*3900*/  @!P6 IMAD.WIDE R6, R5, 0x8, R10 ;  /* 0x000000080506e825 */ /* 0x002fca00078e020a */
[----:B------:R1:W-:Y:S01]  /*3910*/  @!P6 STG.E.64 desc[UR12][R6.64], R48 ;  /* 0x000000300600e986 */ /* 0x0003e2000c101b0c */
[C---:B------:R-:W-:Y:S02]  /*3920*/  ISETP.LT.OR P6, PT, R8.reuse, 0x4, !P0 ;  /* 0x000000040800780c */ /* 0x040fe400047c1670 */
[----:B------:R-:W-:-:S11]  /*3930*/  ISETP.LT.OR P0, PT, R8, 0x5, !P0 ;  /* 0x000000050800780c */ /* 0x000fd60004701670 */
[----:B------:R-:W4:Y:S08]  /*3940*/  @!P6 LDC R12, c[0x0][0x3c4] ;  /* 0x0000f100ff0ceb82 */ /* 0x000f300000000800 */
[----:B------:R-:W0:Y:S01]  /*3950*/  @!P6 LDC.64 R10, c[0x0][0x380] ;  /* 0x0000e000ff0aeb82 */ /* 0x000e220000000a00 */
[----:B----4-:R-:W-:Y:S02]  /*3960*/  @!P6 IMAD R5, R12, 0x5, R27 ;  /* 0x000000050c05e824 */ /* 0x010fe400078e021b */
[----:B------:R-:W-:-:S02]  /*3970*/  VIADD R27, R27, UR4 ;  /* 0x000000041b1b7c36 */ /* 0x000fc40008000000 */
[----:B0-----:R-:W-:-:S05]  /*3980*/  @!P6 IMAD.WIDE R2, R5, 0x8, R10 ;  /* 0x000000080502e825 */ /* 0x001fca00078e020a */
[----:B------:R0:W-:Y:S01]  /*3990*/  @!P6 STG.E.64 desc[UR12][R2.64], R102 ;  /* 0x000000660200e986 */ /* 0x0001e2000c101b0c */
[----:B------:R-:W-:Y:S02]  /*39a0*/  ISETP.LT.OR P6, PT, R8, 0x5, !P1 ;  /* 0x000000050800780c */ /* 0x000fe40004fc1670 */
[----:B------:R-:W-:-:S11]  /*39b0*/  ISETP.LT.OR P1, PT, R4, 0x6, !P1 ;  /* 0x000000060400780c */ /* 0x000fd60004f21670 */
[----:B------:R-:W4:Y:S02]  /*39c0*/  @!P6 LDC.64 R10, c[0x0][0x380] ;  /* 0x0000e000ff0aeb82 */ /* 0x000f240000000a00 */
[----:B----4-:R-:W-:-:S05]  /*39d0*/  @!P6 IMAD.WIDE R10, R27, 0x8, R10 ;  /* 0x000000081b0ae825 */ /* 0x010fca00078e020a */
[----:B------:R4:W-:Y:S01]  /*39e0*/  @!P6 STG.E.64 desc[UR12][R10.64], R44 ;  /* 0x0000002c0a00e986 */ /* 0x0009e2000c101b0c */
[----:B------:R-:W-:Y:S02]  /*39f0*/  ISETP.LT.OR P6, PT, R8, 0x5, !P3 ;  /* 0x000000050800780c */ /* 0x000fe40005fc1670 */
[----:B------:R-:W-:-:S11]  /*3a00*/  ISETP.LT.OR P3, PT, R4, 0x6, !P3 ;  /* 0x000000060400780c */ /* 0x000fd60005f61670 */
[----:B------:R-:W5:Y:S08]  /*3a10*/  @!P6 LDC R12, c[0x0][0x3c4] ;  /* 0x0000f100ff0ceb82 */ /* 0x000f700000000800 */
[----:B-1----:R-:W1:Y:S08]  /*3a20*/  @!P6 LDC.64 R6, c[0x0][0x380] ;  /* 0x0000e000ff06eb82 */ /* 0x002e700000000a00 */
[----:B------:R-:W2:Y:S01]  /*3a30*/  @!P3 LDC R20, c[0x0][0x3c4] ;  /* 0x0000f100ff14bb82 */ /* 0x000ea20000000800 */
[----:B-----5:R-:W-:-:S04]  /*3a40*/  @!P6 IMAD.IADD R5, R27, 0x1, R12 ;  /* 0x000000011b05e824 */ /* 0x020fc800078e020c */
[----:B-1----:R-:W-:-:S05]  /*3a50*/  @!P6 IMAD.WIDE R6, R5, 0x8, R6 ;  /* 0x000000080506e825 */ /* 0x002fca00078e0206 */
[----:B------:R1:W-:Y:S01]  /*3a60*/  @!P6 STG.E.64 desc[UR12][R6.64], R42 ;  /* 0x0000002a0600e986 */ /* 0x0003e2000c101b0c */
[----:B------:R-:W-:Y:S02]  /*3a70*/  ISETP.LT.OR P6, PT, R8, 0x5, !P5 ;  /* 0x000000050800780c */ /* 0x000fe40006fc1670 */
[----:B------:R-:W-:-:S11]  /*3a80*/  ISETP.LT.OR P5, PT, R4, 0x6, !P5 ;  /* 0x000000060400780c */ /* 0x000fd60006fa1670 */
[----:B------:R-:W5:Y:S08]  /*3a90*/  @!P6 LDC R12, c[0x0][0x3c4] ;  /* 0x0000f100ff0ceb82 */ /* 0x000f700000000800 */
[----:B0-----:R-:W0:Y:S08]  /*3aa0*/  @!P6 LDC.64 R2, c[0x0][0x380] ;  /* 0x0000e000ff02eb82 */ /* 0x001e300000000a00 */
[----:B------:R-:W2:Y:S01]  /*3ab0*/  @!P5 LDC R22, c[0x0][0x3c4] ;  /* 0x0000f100ff16db82 */ /* 0x000ea20000000800 */
[----:B-----5:R-:W-:-:S07]  /*3ac0*/  @!P6 IMAD R5, R12, 0x2, R27 ;  /* 0x000000020c05e824 */ /* 0x020fce00078e021b */
[----:B------:R-:W5:Y:S01]  /*3ad0*/  @!P5 LDC.64 R14, c[0x0][0x380] ;  /* 0x0000e000ff0edb82 */ /* 0x000f620000000a00 */
[----:B0-----:R-:W-:-:S05]  /*3ae0*/  @!P6 IMAD.WIDE R2, R5, 0x8, R2 ;  /* 0x000000080502e825 */ /* 0x001fca00078e0202 */
[----:B------:R0:W-:Y:S01]  /*3af0*/  @!P6 STG.E.64 desc[UR12][R2.64], R40 ;  /* 0x000000280200e986 */ /* 0x0001e2000c101b0c */
[----:B------:R-:W-:Y:S02]  /*3b00*/  ISETP.LT.OR P6, PT, R8, 0x5, !P4 ;  /* 0x000000050800780c */ /* 0x000fe400067c1670 */
[----:B------:R-:W-:Y:S01]  /*3b10*/  ISETP.LT.OR P4, PT, R4, 0x6, !P4 ;  /* 0x000000060400780c */ /* 0x000fe20006781670 */
[----:B------:R-:W3:Y:S10]  /*3b20*/  @!P0 LDC R8, c[0x0][0x3c4] ;  /* 0x0000f100ff088b82 */ /* 0x000ef40000000800 */
[----:B------:R-:W1:Y:S08]  /*3b30*/  @!P6 LDC R12, c[0x0][0x3c4] ;  /* 0x0000f100ff0ceb82 */ /* 0x000e700000000800 */
[----:B----4-:R-:W4:Y:S01]  /*3b40*/  @!P6 LDC.64 R10, c[0x0][0x380] ;  /* 0x0000e000ff0aeb82 */ /* 0x010f220000000a00 */
[----:B---3--:R-:W-:-:S07]  /*3b50*/  @!P0 IMAD R21, R8, 0x5, R27 ;  /* 0x0000000508158824 */ /* 0x008fce00078e021b */
[----:B------:R-:W3:Y:S01]  /*3b60*/  @!P4 LDC R24, c[0x0][0x3c4] ;  /* 0x0000f100ff18cb82 */ /* 0x000ee20000000800 */
[----:B-1----:R-:W-:-:S07]  /*3b70*/  @!P6 IMAD R5, R12, 0x3, R27 ;  /* 0x000000030c05e824 */ /* 0x002fce00078e021b */
[----:B------:R-:W1:Y:S01]  /*3b80*/  @!P4 LDC.64 R16, c[0x0][0x380] ;  /* 0x0000e000ff10cb82 */ /* 0x000e620000000a00 */
[----:B----4-:R-:W-:-:S07]  /*3b90*/  @!P6 IMAD.WIDE R6, R5, 0x8, R10 ;  /* 0x000000080506e825 */ /* 0x010fce00078e020a */
[----:B------:R-:W4:Y:S01]  /*3ba0*/  @!P3 LDC.64 R12, c[0x0][0x380] ;  /* 0x0000e000ff0cbb82 */ /* 0x000f220000000a00 */
[----:B------:R2:W-:Y:S01]  /*3bb0*/  @!P6 STG.E.64 desc[UR12][R6.64], R38 ;  /* 0x000000260600e986 */ /* 0x0005e2000c101b0c */
[----:B------:R-:W-:-:S06]  /*3bc0*/  ISETP.GE.AND P6, PT, R0, 0x5, PT ;  /* 0x000000050000780c */ /* 0x000fcc0003fc6270 */
[----:B------:R-:W5:Y:S08]  /*3bd0*/  @!P1 LDC.64 R10, c[0x0][0x380] ;  /* 0x0000e000ff0a9b82 */ /* 0x000f700000000a00 */
[----:B------:R-:W3:Y:S08]  /*3be0*/  @P6 LDC R0, c[0x0][0x3c4] ;  /* 0x0000f100ff006b82 */ /* 0x000ef00000000800 */
[----:B0-----:R-:W0:Y:S08]  /*3bf0*/  @P6 LDC.64 R2, c[0x0][0x380] ;  /* 0x0000e000ff026b82 */ /* 0x001e300000000a00 */
[----:B--2---:R-:W2:Y:S01]  /*3c00*/  @!P0 LDC.64 R6, c[0x0][0x380] ;  /* 0x0000e000ff068b82 */ /* 0x004ea20000000a00 */
[----:B---3--:R-:W-:Y:S01]  /*3c10*/  @P6 IMAD R5, R0, 0x4, R27 ;  /* 0x0000000400056824 */ /* 0x008fe200078e021b */
[----:B------:R-:W-:-:S05]  /*3c20*/  IADD3 R27, PT, PT, R27, UR4, RZ ;  /* 0x000000041b1b7c10 */ /* 0x000fca000fffe0ff */
[----:B------:R-:W-:Y:S02]  /*3c30*/  @!P4 IMAD R23, R24, 0x3, R27 ;  /* 0x000000031817c824 */ /* 0x000fe400078e021b */
[----:B0-----:R-:W-:-:S04]  /*3c40*/  @P6 IMAD.WIDE R2, R5, 0x8, R2 ;  /* 0x0000000805026825 */ /* 0x001fc800078e0202 */
[----:B------:R-:W-:Y:S01]  /*3c50*/  @!P2 IMAD R25, R26, 0x4, R27 ;  /* 0x000000041a19a824 */ /* 0x000fe200078e021b */
[----:B------:R0:W-:Y:S01]  /*3c60*/  @P6 STG.E.64 desc[UR12][R2.64], R94 ;  /* 0x0000005e02006986 */ /* 0x0001e2000c101b0c */
[----:B------:R-:W-:Y:S01]  /*3c70*/  ISETP.GE.AND P6, PT, R9, 0x6, PT ;  /* 0x000000060900780c */ /* 0x000fe20003fc6270 */
[----:B------:R-:W-:Y:S02]  /*3c80*/  @!P3 IMAD.IADD R9, R27, 0x1, R20 ;  /* 0x000000011b09b824 */ /* 0x000fe400078e0214 */
[----:B--2---:R-:W-:-:S04]  /*3c90*/  @!P0 IMAD.WIDE R4, R21, 0x8, R6 ;  /* 0x0000000815048825 */ /* 0x004fc800078e0206 */
[----:B------:R-:W-:Y:S01]  /*3ca0*/  @!P5 IMAD R21, R22, 0x2, R27 ;  /* 0x000000021615d824 */ /* 0x000fe200078e021b */
[----:B------:R2:W-:Y:S01]  /*3cb0*/  @!P0 STG.E.64 desc[UR12][R4.64], R86 ;  /* 0x0000005604008986 */ /* 0x0005e2000c101b0c */
[----:B-----5:R-:W-:-:S04]  /*3cc0*/  @!P1 IMAD.WIDE R6, R27, 0x8, R10 ;  /* 0x000000081b069825 */ /* 0x020fc800078e020a */
[----:B----4-:R-:W-:Y:S01]  /*3cd0*/  @!P3 IMAD.WIDE R8, R9, 0x8, R12 ;  /* 0x000000080908b825 */ /* 0x010fe200078e020c */
[----:B------:R2:W-:Y:S03]  /*3ce0*/  @!P1 STG.E.64 desc[UR12][R6.64], R34 ;  /* 0x0000002206009986 */ /* 0x0005e6000c101b0c */
[----:B------:R-:W-:Y:S01]  /*3cf0*/  @!P5 IMAD.WIDE R10, R21, 0x8, R14 ;  /* 0x00000008150ad825 */ /* 0x000fe200078e020e */
[----:B------:R2:W-:Y:S03]  /*3d00*/  @!P3 STG.E.64 desc[UR12][R8.64], R32 ;  /* 0x000000200800b986 */ /* 0x0005e6000c101b0c */
[----:B-1----:R-:W-:Y:S01]  /*3d10*/  @!P4 IMAD.WIDE R12, R23, 0x8, R16 ;  /* 0x00000008170cc825 */ /* 0x002fe200078e0210 */
[----:B------:R2:W-:Y:S03]  /*3d20*/  @!P5 STG.E.64 desc[UR12][R10.64], R30 ;  /* 0x0000001e0a00d986 */ /* 0x0005e6000c101b0c */
[----:B0-----:R-:W-:Y:S01]  /*3d30*/  @!P2 IMAD.WIDE R2, R25, 0x8, R18 ;  /* 0x000000081902a825 */ /* 0x001fe200078e0212 */
[----:B------:R2:W-:Y:S04]  /*3d40*/  @!P4 STG.E.64 desc[UR12][R12.64], R28 ;  /* 0x0000001c0c00c986 */ /* 0x0005e8000c101b0c */
[----:B------:R2:W-:Y:S01]  /*3d50*/  @!P2 STG.E.64 desc[UR12][R2.64], R96 ;  /* 0x000000600200a986 */ /* 0x0005e2000c101b0c */
[----:B------:R-:W-:Y:S05]  /*3d60*/  @!P6 EXIT ;  /* 0x000000000000e94d */ /* 0x000fea0003800000 */
[----:B------:R-:W0:Y:S08]  /*3d70*/  LDC R0, c[0x0][0x3c4] ;  /* 0x0000f100ff007b82 */ /* 0x000e300000000800 */
[----:B--2---:R-:W1:Y:S01]  /*3d80*/  LDC.64 R2, c[0x0][0x380] ;  /* 0x0000e000ff027b82 */ /* 0x004e620000000a00 */
[----:B0-----:R-:W-:-:S04]  /*3d90*/  IMAD R5, R0, 0x5, R27 ;  /* 0x0000000500057824 */ /* 0x001fc800078e021b */
[----:B-1----:R-:W-:-:S05]  /*3da0*/  IMAD.WIDE R2, R5, 0x8, R2 ;  /* 0x0000000805027825 */ /* 0x002fca00078e0202 */
[----:B------:R-:W-:Y:S01]  /*3db0*/  STG.E.64 desc[UR12][R2.64], R82 ;  /* 0x0000005202007986 */ /* 0x000fe2000c101b0c */
[----:B------:R-:W-:Y:S05]  /*3dc0*/  EXIT ;  /* 0x000000000000794d */ /* 0x000fea0003800000 */
.L_x_21:
[----:B------:R-:W-:-:S00]  /*3dd0*/  BRA `(.L_x_21) ;  /* 0xfffffffc00fc7947 */ /* 0x000fc0000383ffff */
[----:B------:R-:W-:-:S00]  /*3de0*/  NOP ;  /* 0x0000000000007918 */ /* 0x000fc00000000000 */
        /* <DEDUP_REMOVED lines=9> */
.L_x_55:


//--------------------- .text._Z11kernel__3_1PdS_S_iiiiiiiiiiiiii --------------------------
	.section	.text._Z11kernel__3_1PdS_S_iiiiiiiiiiiiii,"ax",@progbits
	.align	128
        .global         _Z11kernel__3_1PdS_S_iiiiiiiiiiiiii
        .type           _Z11kernel__3_1PdS_S_iiiiiiiiiiiiii,@function
        .size           _Z11kernel__3_1PdS_S_iiiiiiiiiiiiii,(.L_x_56 - _Z11kernel__3_1PdS_S_iiiiiiiiiiiiii)
        .other          _Z11kernel__3_1PdS_S_iiiiiiiiiiiiii,@"STO_CUDA_ENTRY STV_DEFAULT"
_Z11kernel__3_1PdS_S_iiiiiiiiiiiiii:
.text._Z11kernel__3_1PdS_S_iiiiiiiiiiiiii:
[----:B------:R-:W-:Y:S08]  /*0000*/  LDC R1, c[0x0][0x37c] ;  /* 0x0000df00ff017b82 */ /* 0x000ff00000000800 */
[----:B------:R-:W0:Y:S01]  /*0010*/  LDC R8, c[0x0][0x3ac] ;  /* 0x0000eb00ff087b82 */ /* 0x000e220000000800 */
[----:B------:R-:W0:Y:S01]  /*0020*/  LDCU.64 UR4, c[0x0][0x3b0] ;  /* 0x00007600ff0477ac */ /* 0x000e220008000a00 */
[----:B------:R-:W1:Y:S01]  /*0030*/  S2R R83, SR_TID.Y ;  /* 0x0000000000537919 */ /* 0x000e620000002200 */
[----:B------:R-:W-:-:S02]  /*0040*/  CS2R R22, SRZ ;  /* 0x0000000000167805 */ /* 0x000fc4000001ff00 */
[----:B------:R-:W-:Y:S02]  /*0050*/  CS2R R24, SRZ ;  /* 0x0000000000187805 */ /* 0x000fe4000001ff00 */
[----:B------:R-:W-:Y:S01]  /*0060*/  CS2R R26, SRZ ;  /* 0x00000000001a7805 */ /* 0x000fe2000001ff00 */
[----:B------:R-:W2:Y:S01]  /*0070*/  S2R R86, SR_TID.X ;  /* 0x0000000000567919 */ /* 0x000ea20000002100 */
[----:B------:R-:W-:Y:S01]  /*0080*/  CS2R R28, SRZ ;  /* 0x00000000001c7805 */ /* 0x000fe2000001ff00 */
[----:B------:R-:W3:Y:S01]  /*0090*/  LDC.64 R84, c[0x0][0x398] ;  /* 0x0000e600ff547b82 */ /* 0x000ee20000000a00 */
[----:B------:R-:W-:Y:S02]  /*00a0*/  CS2R R30, SRZ ;  /* 0x00000000001e7805 */ /* 0x000fe4000001ff00 */
[----:B------:R-:W-:Y:S02]  /*00b0*/  CS2R R32, SRZ ;  /* 0x0000000000207805 */ /* 0x000fe4000001ff00 */
        /* <DEDUP_REMOVED lines=21> */
[----:B------:R-:W4:Y:S01]  /*0210*/  I2F.U32.RP R5, R4 ;  /* 0x0000000400057306 */ /* 0x000f220000209000 */
        /* <DEDUP_REMOVED lines=10> */
[----:B------:R-:W-:Y:S01]  /*02c0*/  CS2R R20, SRZ ;  /* 0x0000000000147805 */ /* 0x000fe2000001ff00 */
[----:B------:R-:W0:Y:S01]  /*02d0*/  LDCU.64 UR10, c[0x0][0x358] ;  /* 0x00006b00ff0a77ac */ /* 0x000e220008000a00 */
[----:B----4-:R-:W4:Y:S02]  /*02e0*/  MUFU.RCP R5, R5 ;  /* 0x0000000500057308 */ /* 0x010f240000001000 */
[----:B----4-:R-:W-:-:S06]  /*02f0*/  VIADD R2, R5, 0xffffffe ;  /* 0x0ffffffe05027836 */ /* 0x010fcc0000000000 */
[----:B------:R-:W4:Y:S08]  /*0300*/  I2F.RP R5, R10 ;  /* 0x0000000a00057306 */ /* 0x000f300000209400 */
[----:B------:R5:W1:Y:S08]  /*0310*/  F2I.FTZ.U32.TRUNC.NTZ R3, R2 ;  /* 0x0000000200037305 */ /* 0x000a70000021f000 */
[----:B----4-:R-:W4:Y:S01]  /*0320*/  MUFU.RCP R5, R5 ;  /* 0x0000000500057308 */ /* 0x010f220000001000 */
[----:B-----5:R-:W-:-:S02]  /*0330*/  IMAD.MOV.U32 R2, RZ, RZ, RZ ;  /* 0x000000ffff027224 */ /* 0x020fc400078e00ff */
[----:B-1----:R-:W-:-:S04]  /*0340*/  IMAD R7, R7, R3, RZ ;  /* 0x0000000307077224 */ /* 0x002fc800078e02ff */
[----:B------:R-:W-:-:S06]  /*0350*/  IMAD.HI.U32 R3, R3, R7, R2 ;  /* 0x0000000703037227 */ /* 0x000fcc00078e0002 */
[----:B0-----:R-:W-:-:S04]  /*0360*/  IMAD.HI.U32 R6, R3, UR4, RZ ;  /* 0x0000000403067c27 */ /* 0x001fc8000f8e00ff */
[----:B----4-:R-:W-:Y:S01]  /*0370*/  VIADD R2, R5, 0xffffffe ;  /* 0x0ffffffe05027836 */ /* 0x010fe20000000000 */
[----:B------:R-:W-:-:S05]  /*0380*/  IADD3 R3, PT, PT, -R6, RZ, RZ ;  /* 0x000000ff06037210 */ /* 0x000fca0007ffe1ff */
[----:B------:R-:W-:-:S05]  /*0390*/  IMAD R3, R4, R3, UR4 ;  /* 0x0000000404037e24 */ /* 0x000fca000f8e0203 */
[----:B------:R-:W-:-:S13]  /*03a0*/  ISETP.GE.U32.AND P0, PT, R3, R4, PT ;  /* 0x000000040300720c */ /* 0x000fda0003f06070 */
[----:B------:R-:W-:Y:S02]  /*03b0*/  @P0 IMAD.IADD R3, R3, 0x1, -R4 ;  /* 0x0000000103030824 */ /* 0x000fe400078e0a04 */
[----:B------:R-:W-:-:S03]  /*03c0*/  @P0 VIADD R6, R6, 0x1 ;  /* 0x0000000106060836 */ /* 0x000fc60000000000 */
[----:B------:R-:W-:Y:S02]  /*03d0*/  ISETP.GE.U32.AND P1, PT, R3, R4, PT ;  /* 0x000000040300720c */ /* 0x000fe40003f26070 */
[----:B------:R0:W1:Y:S02]  /*03e0*/  F2I.FTZ.U32.TRUNC.NTZ R3, R2 ;  /* 0x0000000200037305 */ /* 0x000064000021f000 */
[----:B0-----:R-:W-:-:S09]  /*03f0*/  IMAD.MOV.U32 R2, RZ, RZ, RZ ;  /* 0x000000ffff027224 */ /* 0x001fd200078e00ff */
[----:B------:R-:W-:Y:S02]  /*0400*/  @P1 IADD3 R6, PT, PT, R6, 0x1, RZ ;  /* 0x0000000106061810 */ /* 0x000fe40007ffe0ff */
        /* <DEDUP_REMOVED lines=9> */
[----:B------:R-:W-:-:S02]  /*04a0*/  IMAD.MOV.U32 R9, RZ, RZ, R11 ;  /* 0x000000ffff097224 */ /* 0x000fc400078e000b */
[----:B------:R-:W-:Y:S02]  /*04b0*/  IMAD R78, R6, 0x6, RZ ;  /* 0x00000006064e7824 */ /* 0x000fe400078e02ff */
        /* <DEDUP_REMOVED lines=10> */
[----:B------:R-:W-:Y:S02]  /*0560*/  ISETP.GE.U32.AND P0, PT, R3, R10, PT ;  /* 0x0000000a0300720c */ /* 0x000fe40003f06070 */
[----:B------:R-:W-:Y:S01]  /*0570*/  LOP3.LUT R3, R5, R0, RZ, 0x3c, !PT ;  /* 0x0000000005037212 */ /* 0x000fe200078e3cff */
[----:B------:R-:W1:Y:S01]  /*0580*/  LDC.64 R10, c[0x0][0x3a0] ;  /* 0x0000e800ff0a7b82 */ /* 0x000e620000000a00 */
[----:B0-----:R-:W-:Y:S02]  /*0590*/  IADD3 R7, PT, PT, R4, 0xffffffe, RZ ;  /* 0x0ffffffe04077810 */ /* 0x001fe40007ffe0ff */
[----:B------:R-:W-:-:S02]  /*05a0*/  ISETP.GE.AND P2, PT, R3, RZ, PT ;  /* 0x000000ff0300720c */ /* 0x000fc40003f46270 */
[----:B------:R-:W0:Y:S05]  /*05b0*/  F2I.FTZ.U32.TRUNC.NTZ R3, R7 ;  /* 0x0000000700037305 */ /* 0x000e2a000021f000 */
[----:B------:R-:W-:-:S04]  /*05c0*/  @P0 VIADD R2, R2, 0x1 ;  /* 0x0000000102020836 */ /* 0x000fc80000000000 */
[----:B------:R-:W-:-:S05]  /*05d0*/  IMAD.MOV.U32 R12, RZ, RZ, R2 ;  /* 0x000000ffff0c7224 */ /* 0x000fca00078e0002 */
[----:B------:R-:W-:Y:S01]  /*05e0*/  @!P2 IADD3 R12, PT, PT, -R12, RZ, RZ ;  /* 0x000000ff0c0ca210 */ /* 0x000fe20007ffe1ff */
[----:B0-----:R-:W-:Y:S01]  /*05f0*/  IMAD.MOV R4, RZ, RZ, -R3 ;  /* 0x000000ffff047224 */ /* 0x001fe200078e0a03 */
[----:B------:R-:W-:-:S05]  /*0600*/  @!P1 LOP3.LUT R12, RZ, R0, RZ, 0x33, !PT ;  /* 0x00000000ff0c9212 */ /* 0x000fca00078e33ff */
[----:B------:R-:W-:Y:S02]  /*0610*/  IMAD.MOV R2, RZ, RZ, -R12 ;  /* 0x000000ffff027224 */ /* 0x000fe400078e0a0c */
[----:B------:R-:W-:Y:S02]  /*0620*/  IMAD R79, R12, 0x10, R83 ;  /* 0x000000100c4f7824 */ /* 0x000fe400078e0253 */
[----:B------:R-:W-:Y:S02]  /*0630*/  IMAD R13, R0, R2, R5 ;  /* 0x00000002000d7224 */ /* 0x000fe400078e0205 */
[----:B------:R-:W-:Y:S02]  /*0640*/  IMAD R5, R4, R9, RZ ;  /* 0x0000000904057224 */ /* 0x000fe400078e02ff */
[----:B------:R-:W-:Y:S01]  /*0650*/  IMAD.MOV.U32 R2, RZ, RZ, RZ ;  /* 0x000000ffff027224 */ /* 0x000fe200078e00ff */
[----:B------:R-:W-:-:S03]  /*0660*/  IABS R0, R13 ;  /* 0x0000000d00007213 */ /* 0x000fc60000000000 */
[----:B------:R-:W-:-:S06]  /*0670*/  IMAD.HI.U32 R2, R3, R5, R2 ;  /* 0x0000000503027227 */ /* 0x000fcc00078e0002 */
[----:B------:R-:W-:-:S05]  /*0680*/  IMAD.HI.U32 R2, R2, R0, RZ ;  /* 0x0000000002027227 */ /* 0x000fca00078e00ff */
[----:B------:R-:W-:-:S05]  /*0690*/  IADD3 R3, PT, PT, -R2, RZ, RZ ;  /* 0x000000ff02037210 */ /* 0x000fca0007ffe1ff */
[----:B------:R-:W-:Y:S01]  /*06a0*/  IMAD R0, R9, R3, R0 ;  /* 0x0000000309007224 */ /* 0x000fe200078e0200 */
[----:B-1----:R-:W-:-:S04]  /*06b0*/  SHF.R.S32.HI R3, RZ, 0x1f, R10 ;  /* 0x0000001fff037819 */ /* 0x002fc8000001140a */
[----:B------:R-:W-:Y:S02]  /*06c0*/  ISETP.GT.U32.AND P1, PT, R9, R0, PT ;  /* 0x000000000900720c */ /* 0x000fe40003f24070 */
[----:B------:R-:W-:-:S04]  /*06d0*/  LEA.HI R3, R3, R10, RZ, 0x4 ;  /* 0x0000000a03037211 */ /* 0x000fc800078f20ff */
[----:B------:R-:W-:-:S04]  /*06e0*/  LOP3.LUT R3, R3, 0xfffffff0, RZ, 0xc0, !PT ;  /* 0xfffffff003037812 */ /* 0x000fc800078ec0ff */
[----:B------:R-:W-:-:S03]  /*06f0*/  IADD3 R80, PT, PT, -R3, R10, RZ ;  /* 0x0000000a03507210 */ /* 0x000fc60007ffe1ff */
[----:B------:R-:W-:Y:S02]  /*0700*/  @!P1 IMAD.IADD R0, R0, 0x1, -R9 ;  /* 0x0000000100009824 */ /* 0x000fe400078e0a09 */
[----:B------:R-:W-:Y:S01]  /*0710*/  @!P1 VIADD R2, R2, 0x1 ;  /* 0x0000000102029836 */ /* 0x000fe20000000000 */
[----:B------:R-:W-:Y:S02]  /*0720*/  ISETP.NE.AND P1, PT, R8, RZ, PT ;  /* 0x000000ff0800720c */ /* 0x000fe40003f25270 */
[----:B------:R-:W-:Y:S02]  /*0730*/  ISETP.GE.U32.AND P0, PT, R0, R9, PT ;  /* 0x000000090000720c */ /* 0x000fe40003f06070 */
[----:B------:R-:W-:-:S04]  /*0740*/  LOP3.LUT R0, R13, R8, RZ, 0x3c, !PT ;  /* 0x000000080d007212 */ /* 0x000fc800078e3cff */
[----:B------:R-:W-:Y:S01]  /*0750*/  ISETP.GE.AND P2, PT, R0, RZ, PT ;  /* 0x000000ff0000720c */ /* 0x000fe20003f46270 */
[----:B------:R-:W-:-:S04]  /*0760*/  IMAD R0, R78, R10, R79 ;  /* 0x0000000a4e007224 */ /* 0x000fc800078e024f */
[----:B---3--:R-:W-:Y:S02]  /*0770*/  IMAD R0, R0, R85, RZ ;  /* 0x0000005500007224 */ /* 0x008fe400078e02ff */
[----:B------:R-:W-:-:S05]  /*0780*/  @P0 VIADD R2, R2, 0x1 ;  /* 0x0000000102020836 */ /* 0x000fca0000000000 */
[----:B------:R-:W-:Y:S01]  /*0790*/  MOV R89, R2 ;  /* 0x0000000200597202 */ /* 0x000fe20000000f00 */
[----:B------:R-:W-:-:S04]  /*07a0*/  IMAD.HI R2, R11, 0x2aaaaaab, RZ ;  /* 0x2aaaaaab0b027827 */ /* 0x000fc800078e02ff */
[----:B------:R-:W-:Y:S01]  /*07b0*/  @!P2 IMAD.MOV R89, RZ, RZ, -R89 ;  /* 0x000000ffff59a224 */ /* 0x000fe200078e0a59 */
[----:B------:R-:W-:Y:S02]  /*07c0*/  @!P1 LOP3.LUT R89, RZ, R8, RZ, 0x33, !PT ;  /* 0x00000008ff599212 */ /* 0x000fe400078e33ff */
[----:B------:R-:W-:Y:S01]  /*07d0*/  LEA.HI R4, R2, R2, RZ, 0x1 ;  /* 0x0000000202047211 */ /* 0x000fe200078f08ff */
[----:B------:R-:W-:Y:S02]  /*07e0*/  IMAD R2, R12, -0x10, R10 ;  /* 0xfffffff00c027824 */ /* 0x000fe400078e020a */
[----:B------:R-:W-:Y:S02]  /*07f0*/  IMAD R76, R89, 0x6, R0 ;  /* 0x00000006594c7824 */ /* 0x000fe400078e0200 */
[--C-:B------:R-:W-:Y:S01]  /*0800*/  IMAD R87, R4, -0x6, R11.reuse ;  /* 0xfffffffa04577824 */ /* 0x100fe200078e020b */
[----:B------:R-:W-:Y:S01]  /*0810*/  ISETP.GE.AND P3, PT, R2, 0x10, PT ;  /* 0x000000100200780c */ /* 0x000fe20003f66270 */
[----:B------:R-:W-:Y:S01]  /*0820*/  IMAD R0, R6, -0x6, R11 ;  /* 0xfffffffa06007824 */ /* 0x000fe200078e020b */
[----:B------:R-:W-:Y:S01]  /*0830*/  SHF.R.S32.HI R11, RZ, 0x1f, R84 ;  /* 0x0000001fff0b7819 */ /* 0x000fe20000011454 */
[----:B------:R-:W-:Y:S01]  /*0840*/  IMAD.MOV R5, RZ, RZ, -R89 ;  /* 0x000000ffff057224 */ /* 0x000fe200078e0a59 */
[----:B------:R-:W-:Y:S01]  /*0850*/  CS2R R6, SRZ ;  /* 0x0000000000067805 */ /* 0x000fe2000001ff00 */
[----:B------:R-:W-:Y:S01]  /*0860*/  IMAD.HI R10, R85, 0x2aaaaaab, RZ ;  /* 0x2aaaaaab550a7827 */ /* 0x000fe200078e02ff */
[----:B------:R-:W-:-:S02]  /*0870*/  LEA.HI R74, R11, R84, RZ, 0x4 ;  /* 0x000000540b4a7211 */ /* 0x000fc400078f20ff */
[----:B------:R-:W-:Y:S01]  /*0880*/  ISETP.GT.AND P1, PT, R0, 0x5, PT ;  /* 0x000000050000780c */ /* 0x000fe20003f24270 */
[----:B------:R-:W-:Y:S01]  /*0890*/  IMAD R91, R8, R5, R13 ;  /* 0x00000005085b7224 */ /* 0x000fe200078e020d */
[----:B------:R-:W-:Y:S01]  /*08a0*/  LEA.HI R10, R10, R10, RZ, 0x1 ;  /* 0x0000000a0a0a7211 */ /* 0x000fe200078f08ff */
[--C-:B------:R-:W-:Y:S01]  /*08b0*/  IMAD R75, R89, -0x6, R85.reuse ;  /* 0xfffffffa594b7824 */ /* 0x100fe200078e0255 */
[----:B------:R-:W-:Y:S01]  /*08c0*/  LOP3.LUT R77, R74, 0xfffffff0, RZ, 0xc0, !PT ;  /* 0xfffffff04a4d7812 */ /* 0x000fe200078ec0ff */
[C---:B------:R-:W-:Y:S01]  /*08d0*/  IMAD R4, R91.reuse, -0x10, R84 ;  /* 0xfffffff05b047824 */ /* 0x040fe200078e0254 */
[----:B------:R-:W-:Y:S01]  /*08e0*/  CS2R R8, SRZ ;  /* 0x0000000000087805 */ /* 0x000fe2000001ff00 */
[----:B--2---:R-:W-:Y:S01]  /*08f0*/  IMAD R3, R91, 0x10, R86 ;  /* 0x000000105b037824 */ /* 0x004fe200078e0256 */
[----:B------:R-:W-:Y:S01]  /*0900*/  ISETP.GT.AND P0, PT, R75, 0x5, PT ;  /* 0x000000054b00780c */ /* 0x000fe20003f04270 */
[----:B------:R-:W-:Y:S01]  /*0910*/  IMAD R82, R10, -0x6, R85 ;  /* 0xfffffffa0a527824 */ /* 0x000fe200078e0255 */
[----:B------:R-:W-:Y:S01]  /*0920*/  ISETP.GE.AND P2, PT, R4, 0x10, PT ;  /* 0x000000100400780c */ /* 0x000fe20003f46270 */
[----:B------:R-:W-:Y:S01]  /*0930*/  IMAD.IADD R81, R84, 0x1, -R77 ;  /* 0x0000000154517824 */ /* 0x000fe200078e0a4d */
[----:B------:R-:W-:Y:S01]  /*0940*/  CS2R R4, SRZ ;  /* 0x0000000000047805 */ /* 0x000fe2000001ff00 */
[----:B------:R-:W-:Y:S01]  /*0950*/  IMAD R76, R76, R84, R3 ;  /* 0x000000544c4c7224 */ /* 0x000fe200078e0203 */
[----:B------:R-:W-:-:S02]  /*0960*/  CS2R R2, SRZ ;  /* 0x0000000000027805 */ /* 0x000fc4000001ff00 */
[----:B------:R-:W-:Y:S02]  /*0970*/  CS2R R12, SRZ ;  /* 0x00000000000c7805 */ /* 0x000fe4000001ff00 */
[----:B------:R-:W-:Y:S02]  /*0980*/  CS2R R10, SRZ ;  /* 0x00000000000a7805 */ /* 0x000fe4000001ff00 */
[----:B------:R-:W-:Y:S02]  /*0990*/  SEL R74, R87, 0x6, !P1 ;  /* 0x00000006574a7807 */ /* 0x000fe40004800000 */
[----:B------:R-:W-:Y:S02]  /*09a0*/  SEL R80, R80, 0x10, !P3 ;  /* 0x0000001050507807 */ /* 0x000fe40005800000 */
[----:B------:R-:W-:Y:S02]  /*09b0*/  SEL R77, R82, 0x6, !P0 ;  /* 0x00000006524d7807 */ /* 0x000fe40004000000 */
[----:B------:R-:W-:Y:S01]  /*09c0*/  SEL R81, R81, 0x10, !P2 ;  /* 0x0000001051517807 */ /* 0x000fe20005000000 */
[----:B------:R-:W-:Y:S06]  /*09d0*/  BRA.U !UP0, `(.L_x_22) ;  /* 0x0000001108007547 */ /* 0x000fec000b800000 */
[----:B------:R-:W-:Y:S01]  /*09e0*/  IMAD R23, R89, R84, RZ ;  /* 0x0000005459177224 */ /* 0x000fe200078e02ff */
[----:B------:R-:W-:Y:S01]  /*09f0*/  ISETP.GT.AND P1, PT, R74, RZ, PT ;  /* 0x000000ff4a00720c */ /* 0x000fe20003f24270 */
[----:B------:R-:W-:Y:S01]  /*0a00*/  UMOV UR4, URZ ;  /* 0x000000ff00047c82 */ /* 0x000fe20008000000 */
[----:B------:R-:W-:Y:S01]  /*0a10*/  ISETP.GT.AND P2, PT, R77, RZ, PT ;  /* 0x000000ff4d00720c */ /* 0x000fe20003f44270 */
[----:B------:R-:W-:Y:S01]  /*0a20*/  IMAD R23, R23, 0x6, R86 ;  /* 0x0000000617177824 */ /* 0x000fe200078e0256 */
[----:B------:R-:W-:Y:S02]  /*0a30*/  ISETP.LT.AND P1, PT, R83, R80, P1 ;  /* 0x000000505300720c */ /* 0x000fe40000f21270 */
[----:B------:R-:W-:Y:S01]  /*0a40*/  ISETP.LT.AND P2, PT, R86, R81, P2 ;  /* 0x000000515600720c */ /* 0x000fe20001741270 */
[----:B------:R-:W-:Y:S01]  /*0a50*/  IMAD R82, R91, 0x10, R23 ;  /* 0x000000105b527824 */ /* 0x000fe200078e0217 */
[----:B------:R-:W-:-:S11]  /*0a60*/  CS2R R22, SRZ ;  /* 0x0000000000167805 */ /* 0x000fd6000001ff00 */
.L_x_37:
[----:B------:R-:W-:Y:S04]  /*0a70*/  BSSY.RECONVERGENT B0, `(.L_x_23) ;  /* 0x0000047000007945 */ /* 0x000fe80003800200 */
[----:B------:R-:W-:Y:S05]  /*0a80*/  @!P2 BRA `(.L_x_24) ;  /* 0x000000040014a947 */ /* 0x000fea0003800000 */
[----:B------:R-:W0:Y:S01]  /*0a90*/  S2R R85, SR_TID.Y ;  /* 0x0000000000557919 */ /* 0x000e220000002200 */
[----:B------:R-:W1:Y:S01]  /*0aa0*/  S2UR UR6, SR_CgaCtaId ;  /* 0x00000000000679c3 */ /* 0x000e620000008800 */
[----:B------:R-:W2:Y:S01]  /*0ab0*/  LDCU UR7, c[0x0][0x3bc] ;  /* 0x00007780ff0777ac */ /* 0x000ea20008000800 */
[----:B------:R-:W-:Y:S01]  /*0ac0*/  IADD3 R83, PT, PT, -R77, RZ, RZ ;  /* 0x000000ff4d537210 */ /* 0x000fe20007ffe1ff */
[----:B------:R-:W0:Y:S01]  /*0ad0*/  S2R R84, SR_TID.X ;  /* 0x0000000000547919 */ /* 0x000e220000002100 */
[----:B------:R-:W-:Y:S02]  /*0ae0*/  UMOV UR5, 0x400 ;  /* 0x0000040000057882 */ /* 0x000fe40000000000 */
[----:B------:R-:W-:Y:S01]  /*0af0*/  ISETP.GE.AND P0, PT, R83, RZ, PT ;  /* 0x000000ff5300720c */ /* 0x000fe20003f06270 */
[----:B------:R-:W3:Y:S01]  /*0b00*/  LDCU UR8, c[0x0][0x398] ;  /* 0x00007300ff0877ac */ /* 0x000ee20008000800 */
[----:B-1----:R-:W-:Y:S01]  /*0b10*/  ULEA UR5, UR6, UR5, 0x18 ;  /* 0x0000000506057291 */ /* 0x002fe2000f8ec0ff */
[----:B0-----:R-:W-:-:S02]  /*0b20*/  IMAD R84, R85, 0x60, R84 ;  /* 0x0000006055547824 */ /* 0x001fc400078e0254 */
[----:B------:R-:W-:-:S03]  /*0b30*/  VIADD R85, R85, UR4 ;  /* 0x0000000455557c36 */ /* 0x000fc60008000000 */
[----:B------:R-:W-:Y:S01]  /*0b40*/  LEA R84, R84, UR5, 0x3 ;  /* 0x0000000554547c11 */ /* 0x000fe2000f8e18ff */
[----:B--2---:R-:W-:-:S04]  /*0b50*/  IMAD R85, R85, UR7, R82 ;  /* 0x0000000755557c24 */ /* 0x004fc8000f8e0252 */
[----:B---3--:R-:W-:Y:S05]  /*0b60*/  @P0 BRA `(.L_x_25) ;  /* 0x0000000000b80947 */ /* 0x008fea0003800000 */
[----:B------:R-:W-:Y:S01]  /*0b70*/  IMAD.MOV R86, RZ, RZ, -R83 ;  /* 0x000000ffff567224 */ /* 0x000fe200078e0a53 */
[----:B------:R-:W-:-:S04]  /*0b80*/  PLOP3.LUT P0, PT, PT, PT, PT, 0x80, 0x8 ;  /* 0x000000000008781c */ /* 0x000fc80003f0f070 */
[----:B------:R-:W-:-:S13]  /*0b90*/  ISETP.GT.AND P3, PT, R86, 0x3, PT ;  /* 0x000000035600780c */ /* 0x000fda0003f64270 */
[----:B------:R-:W-:Y:S05]  /*0ba0*/  @!P3 BRA `(.L_x_26) ;  /* 0x000000000060b947 */ /* 0x000fea0003800000 */
[----:B------:R-:W-:Y:S01]  /*0bb0*/  PLOP3.LUT P0, PT, PT, PT, PT, 0x8, 0x80 ;  /* 0x000000000080781c */ /* 0x000fe20003f0e170 */
[----:B------:R-:W0:Y:S01]  /*0bc0*/  LDCU UR5, c[0x0][0x398] ;  /* 0x00007300ff0577ac */ /* 0x000e220008000800 */
[----:B------:R-:W-:-:S11]  /*0bd0*/  NOP ;  /* 0x0000000000007918 */ /* 0x000fd60000000000 */
.L_x_27:
[----:B------:R-:W1:Y:S01]  /*0be0*/  LDC.64 R92, c[0x0][0x388] ;  /* 0x0000e200ff5c7b82 */ /* 0x000e620000000a00 */
[----:B0-----:R-:W-:-:S05]  /*0bf0*/  VIADD R89, R85, UR5 ;  /* 0x0000000555597c36 */ /* 0x001fca0008000000 */
[----:B------:R-:W-:-:S05]  /*0c00*/  IADD3 R91, PT, PT, R89, UR5, RZ ;  /* 0x00000005595b7c10 */ /* 0x000fca000fffe0ff */
[----:B------:R-:W-:Y:S02]  /*0c10*/  VIADD R95, R91, UR5 ;  /* 0x000000055b5f7c36 */ /* 0x000fe40008000000 */
        /* <DEDUP_REMOVED lines=15> */
[----:B0-----:R-:W-:Y:S01]  /*0d10*/  IADD3 R84, PT, PT, R84, 0x200, RZ ;  /* 0x0000020054547810 */ /* 0x001fe20007ffe0ff */
[----:B------:R-:W-:Y:S06]  /*0d20*/  @!P3 BRA `(.L_x_27) ;  /* 0xfffffffc00acb947 */ /* 0x000fec000383ffff */
.L_x_26:
[----:B------:R-:W-:-:S05]  /*0d30*/  IMAD.MOV R86, RZ, RZ, -R83 ;  /* 0x000000ffff567224 */ /* 0x000fca00078e0a53 */
[----:B------:R-:W-:-:S13]  /*0d40*/  ISETP.GT.AND P3, PT, R86, 0x1, PT ;  /* 0x000000015600780c */ /* 0x000fda0003f64270 */
[----:B------:R-:W-:Y:S05]  /*0d50*/  @!P3 BRA `(.L_x_28) ;  /* 0x000000000034b947 */ /* 0x000fea0003800000 */
[----:B------:R-:W0:Y:S01]  /*0d60*/  LDC.64 R88, c[0x0][0x388] ;  /* 0x0000e200ff587b82 */ /* 0x000e220000000a00 */
[----:B------:R-:W1:Y:S02]  /*0d70*/  LDCU UR5, c[0x0][0x398] ;  /* 0x00007300ff0577ac */ /* 0x000e640008000800 */
[C---:B-1----:R-:W-:Y:S02]  /*0d80*/  VIADD R91, R85.reuse, UR5 ;  /* 0x00000005555b7c36 */ /* 0x042fe40008000000 */
[----:B0-----:R-:W-:-:S04]  /*0d90*/  IMAD.WIDE.U32 R86, R85, 0x8, R88 ;  /* 0x0000000855567825 */ /* 0x001fc800078e0058 */
[----:B------:R-:W-:Y:S02]  /*0da0*/  IMAD.WIDE.U32 R88, R91, 0x8, R88 ;  /* 0x000000085b587825 */ /* 0x000fe400078e0058 */
[----:B------:R-:W2:Y:S04]  /*0db0*/  LDG.E.64 R86, desc[UR10][R86.64] ;  /* 0x0000000a56567981 */ /* 0x000ea8000c1e1b00 */
[----:B------:R-:W3:Y:S01]  /*0dc0*/  LDG.E.64 R88, desc[UR10][R88.64] ;  /* 0x0000000a58587981 */ /* 0x000ee2000c1e1b00 */
[----:B------:R-:W-:Y:S01]  /*0dd0*/  PLOP3.LUT P0, PT, PT, PT, PT, 0x8, 0x80 ;  /* 0x000000000080781c */ /* 0x000fe20003f0e170 */
[----:B------:R-:W-:Y:S01]  /*0de0*/  VIADD R83, R83, 0x2 ;  /* 0x0000000253537836 */ /* 0x000fe20000000000 */
[----:B------:R-:W-:Y:S01]  /*0df0*/  IADD3 R85, PT, PT, R91, UR5, RZ ;  /* 0x000000055b557c10 */ /* 0x000fe2000fffe0ff */
[----:B--2---:R-:W-:Y:S04]  /*0e00*/  STS.64 [R84], R86 ;  /* 0x0000005654007388 */ /* 0x004fe80000000a00 */
[----:B---3--:R0:W-:Y:S02]  /*0e10*/  STS.64 [R84+0x80], R88 ;  /* 0x0000805854007388 */ /* 0x0081e40000000a00 */
[----:B0-----:R-:W-:-:S07]  /*0e20*/  VIADD R84, R84, 0x100 ;  /* 0x0000010054547836 */ /* 0x001fce0000000000 */
.L_x_28:
[----:B------:R-:W-:-:S13]  /*0e30*/  ISETP.NE.OR P0, PT, R83, RZ, P0 ;  /* 0x000000ff5300720c */ /* 0x000fda0000705670 */
[----:B------:R-:W-:Y:S05]  /*0e40*/  @!P0 BRA `(.L_x_24) ;  /* 0x0000000000248947 */ /* 0x000fea0003800000 */
.L_x_25:
[----:B------:R-:W0:Y:S02]  /*0e50*/  LDC.64 R86, c[0x0][0x388] ;  /* 0x0000e200ff567b82 */ /* 0x000e240000000a00 */
[----:B0-----:R-:W-:-:S06]  /*0e60*/  IMAD.WIDE.U32 R86, R85, 0x8, R86 ;  /* 0x0000000855567825 */ /* 0x001fcc00078e0056 */
[----:B------:R-:W2:Y:S01]  /*0e70*/  LDG.E.64 R86, desc[UR10][R86.64] ;  /* 0x0000000a56567981 */ /* 0x000ea2000c1e1b00 */
[----:B------:R-:W-:Y:S01]  /*0e80*/  VIADD R83, R83, 0x1 ;  /* 0x0000000153537836 */ /* 0x000fe20000000000 */
[----:B------:R-:W-:-:S04]  /*0e90*/  IADD3 R85, PT, PT, R85, UR8, RZ ;  /* 0x0000000855557c10 */ /* 0x000fc8000fffe0ff */
[----:B------:R-:W-:Y:S01]  /*0ea0*/  ISETP.NE.AND P0, PT, R83, RZ, PT ;  /* 0x000000ff5300720c */ /* 0x000fe20003f05270 */
[----:B--2---:R0:W-:Y:S02]  /*0eb0*/  STS.64 [R84], R86 ;  /* 0x0000005654007388 */ /* 0x0041e40000000a00 */
[----:B0-----:R-:W-:-:S10]  /*0ec0*/  VIADD R84, R84, 0x80 ;  /* 0x0000008054547836 */ /* 0x001fd40000000000 */
[----:B------:R-:W-:Y:S05]  /*0ed0*/  @P0 BRA `(.L_x_25) ;  /* 0xfffffffc00dc0947 */ /* 0x000fea000383ffff */
.L_x_24:
[----:B------:R-:W-:Y:S05]  /*0ee0*/  BSYNC.RECONVERGENT B0 ;  /* 0x0000000000007941 */ /* 0x000fea0003800200 */
.L_x_23:
[----:B------:R-:W-:Y:S04]  /*0ef0*/  BSSY.RECONVERGENT B0, `(.L_x_29) ;  /* 0x0000069000007945 */ /* 0x000fe80003800200 */
[----:B------:R-:W-:Y:S05]  /*0f00*/  @!P1 BRA `(.L_x_30) ;  /* 0x00000004009c9947 */ /* 0x000fea0003800000 */
[----:B------:R-:W-:Y:S01]  /*0f10*/  ISETP.GT.AND P0, PT, R74, RZ, PT ;  /* 0x000000ff4a00720c */ /* 0x000fe20003f04270 */
[----:B------:R-:W-:-:S12]  /*0f20*/  IMAD.MOV.U32 R83, RZ, RZ, RZ ;  /* 0x000000ffff537224 */ /* 0x000fd800078e00ff */
[----:B------:R-:W-:Y:S05]  /*0f30*/  @!P0 BRA `(.L_x_31) ;  /* 0x0000000400388947 */ /* 0x000fea0003800000 */
[----:B------:R-:W-:Y:S02]  /*0f40*/  IADD3 R84, PT, PT, R74, -R83, RZ ;  /* 0x800000534a547210 */ /* 0x000fe40007ffe0ff */
[----:B------:R-:W-:Y:S02]  /*0f50*/  PLOP3.LUT P0, PT, PT, PT, PT, 0x80, 0x8 ;  /* 0x000000000008781c */ /* 0x000fe40003f0f070 */
[----:B------:R-:W-:-:S13]  /*0f60*/  ISETP.GT.AND P3, PT, R84, 0x3, PT ;  /* 0x000000035400780c */ /* 0x000fda0003f64270 */
[----:B------:R-:W-:Y:S05]  /*0f70*/  @!P3 BRA `(.L_x_32) ;  /* 0x0000000000a8b947 */ /* 0x000fea0003800000 */
[----:B------:R-:W0:Y:S01]  /*0f80*/  S2R R85, SR_CgaCtaId ;  /* 0x0000000000557919 */ /* 0x000e220000008800 */
[----:B------:R-:W-:Y:S01]  /*0f90*/  MOV R84, 0x400 ;  /* 0x0000040000547802 */ /* 0x000fe20000000f00 */
[----:B------:R-:W-:Y:S01]  /*0fa0*/  VIADD R94, R74, 0xfffffffd ;  /* 0xfffffffd4a5e7836 */ /* 0x000fe20000000000 */
[----:B------:R-:W-:Y:S01]  /*0fb0*/  PLOP3.LUT P0, PT, PT, PT, PT, 0x8, 0x80 ;  /* 0x000000000080781c */ /* 0x000fe20003f0e170 */
[----:B------:R-:W1:Y:S01]  /*0fc0*/  S2R R97, SR_TID.X ;  /* 0x0000000000617919 */ /* 0x000e620000002100 */
[----:B------:R-:W2:Y:S01]  /*0fd0*/  LDCU UR6, c[0x0][0x3a0] ;  /* 0x00007400ff0677ac */ /* 0x000ea20008000800 */
[----:B------:R-:W-:Y:S01]  /*0fe0*/  VIADD R84, R84, 0x3000 ;  /* 0x0000300054547836 */ /* 0x000fe20000000000 */
[----:B------:R-:W3:Y:S01]  /*0ff0*/  S2R R96, SR_TID.Y ;  /* 0x0000000000607919 */ /* 0x000ee20000002200 */
[----:B------:R-:W4:Y:S03]  /*1000*/  LDCU UR5, c[0x0][0x3a8] ;  /* 0x00007500ff0577ac */ /* 0x000f260008000800 */
[----:B0-----:R-:W-:-:S05]  /*1010*/  LEA R84, R85, R84, 0x18 ;  /* 0x0000005455547211 */ /* 0x001fca00078ec0ff */
[C---:B-1----:R-:W-:Y:S01]  /*1020*/  IMAD R93, R97.reuse, 0x300, R84 ;  /* 0x00000300615d7824 */ /* 0x042fe200078e0254 */
[----:B--2-4-:R-:W-:-:S07]  /*1030*/  IADD3 R97, PT, PT, R97, UR4, RZ ;  /* 0x0000000461617c10 */ /* 0x014fce000fffe0ff */
.L_x_33:
        /* <DEDUP_REMOVED lines=17> */
[----:B------:R-:W4:Y:S02]  /*1150*/  LDG.E.64 R88, desc[UR10][R88.64] ;  /* 0x0000000a58587981 */ /* 0x000f24000c1e1b00 */
[----:B------:R-:W-:Y:S02]  /*1160*/  IMAD.WIDE.U32 R84, R95, 0x8, R84 ;  /* 0x000000085f547825 */ /* 0x000fe400078e0054 */
[----:B------:R-:W5:Y:S04]  /*1170*/  LDG.E.64 R90, desc[UR10][R90.64] ;  /* 0x0000000a5a5a7981 */ /* 0x000f68000c1e1b00 */
[----:B------:R-:W5:Y:S01]  /*1180*/  LDG.E.64 R84, desc[UR10][R84.64] ;  /* 0x0000000a54547981 */ /* 0x000f62000c1e1b00 */
[----:B---3--:R-:W-:-:S05]  /*1190*/  IMAD R92, R83, 0x10, R96 ;  /* 0x00000010535c7824 */ /* 0x008fca00078e0260 */
[----:B------:R-:W-:Y:S01]  /*11a0*/  LEA R95, R92, R93, 0x3 ;  /* 0x0000005d5c5f7211 */ /* 0x000fe200078e18ff */
[----:B------:R-:W-:-:S05]  /*11b0*/  VIADD R83, R83, 0x4 ;  /* 0x0000000453537836 */ /* 0x000fca0000000000 */
[----:B------:R-:W-:Y:S01]  /*11c0*/  ISETP.GE.AND P3, PT, R83, R94, PT ;  /* 0x0000005e5300720c */ /* 0x000fe20003f66270 */
[----:B--2---:R0:W-:Y:S04]  /*11d0*/  STS.64 [R95], R86 ;  /* 0x000000565f007388 */ /* 0x0041e80000000a00 */
[----:B----4-:R0:W-:Y:S04]  /*11e0*/  STS.64 [R95+0x80], R88 ;  /* 0x000080585f007388 */ /* 0x0101e80000000a00 */
[----:B-----5:R0:W-:Y:S04]  /*11f0*/  STS.64 [R95+0x100], R90 ;  /* 0x0001005a5f007388 */ /* 0x0201e80000000a00 */
[----:B------:R0:W-:Y:S01]  /*1200*/  STS.64 [R95+0x180], R84 ;  /* 0x000180545f007388 */ /* 0x0001e20000000a00 */
[----:B------:R-:W-:Y:S05]  /*1210*/  @!P3 BRA `(.L_x_33) ;  /* 0xfffffffc0088b947 */ /* 0x000fea000383ffff */
.L_x_32:
[----:B0-----:R-:W-:-:S05]  /*1220*/  IMAD.IADD R84, R74, 0x1, -R83 ;  /* 0x000000014a547824 */ /* 0x001fca00078e0a53 */
[----:B------:R-:W-:-:S13]  /*1230*/  ISETP.GT.AND P3, PT, R84, 0x1, PT ;  /* 0x000000015400780c */ /* 0x000fda0003f64270 */
[----:B------:R-:W-:Y:S05]  /*1240*/  @!P3 BRA `(.L_x_34) ;  /* 0x00000000006cb947 */ /* 0x000fea0003800000 */
[----:B------:R-:W0:Y:S01]  /*1250*/  S2R R90, SR_TID.X ;  /* 0x00000000005a7919 */ /* 0x000e220000002100 */
[----:B------:R-:W1:Y:S01]  /*1260*/  LDCU UR5, c[0x0][0x3a0] ;  /* 0x00007400ff0577ac */ /* 0x000e620008000800 */
[----:B------:R-:W2:Y:S01]  /*1270*/  LDC.64 R86, c[0x0][0x390] ;  /* 0x0000e400ff567b82 */ /* 0x000ea20000000a00 */
[C---:B------:R-:W-:Y:S01]  /*1280*/  IADD3 R84, PT, PT, R78.reuse, R83, RZ ;  /* 0x000000534e547210 */ /* 0x040fe20007ffe0ff */
[----:B------:R-:W3:Y:S01]  /*1290*/  LDCU UR6, c[0x0][0x3a8] ;  /* 0x00007500ff0677ac */ /* 0x000ee20008000800 */
[----:B------:R-:W-:-:S03]  /*12a0*/  IADD3 R88, PT, PT, R78, 0x1, R83 ;  /* 0x000000014e587810 */ /* 0x000fc60007ffe053 */
[--C-:B-1----:R-:W-:Y:S02]  /*12b0*/  IMAD R84, R84, UR5, R79.reuse ;  /* 0x0000000554547c24 */ /* 0x102fe4000f8e024f */
[----:B------:R-:W-:Y:S02]  /*12c0*/  IMAD R88, R88, UR5, R79 ;  /* 0x0000000558587c24 */ /* 0x000fe4000f8e024f */
[----:B0-----:R-:W-:-:S04]  /*12d0*/  VIADD R89, R90, UR4 ;  /* 0x000000045a597c36 */ /* 0x001fc80008000000 */
[--C-:B---3--:R-:W-:Y:S02]  /*12e0*/  IMAD R85, R84, UR6, R89.reuse ;  /* 0x0000000654557c24 */ /* 0x108fe4000f8e0259 */
[----:B------:R-:W-:Y:S02]  /*12f0*/  IMAD R89, R88, UR6, R89 ;  /* 0x0000000658597c24 */ /* 0x000fe4000f8e0259 */
[----:B--2---:R-:W-:-:S04]  /*1300*/  IMAD.WIDE.U32 R84, R85, 0x8, R86 ;  /* 0x0000000855547825 */ /* 0x004fc800078e0056 */
[----:B------:R-:W-:Y:S02]  /*1310*/  IMAD.WIDE.U32 R86, R89, 0x8, R86 ;  /* 0x0000000859567825 */ /* 0x000fe400078e0056 */
[----:B------:R-:W2:Y:S04]  /*1320*/  LDG.E.64 R84, desc[UR10][R84.64] ;  /* 0x0000000a54547981 */ /* 0x000ea8000c1e1b00 */
[----:B------:R-:W3:Y:S01]  /*1330*/  LDG.E.64 R86, desc[UR10][R86.64] ;  /* 0x0000000a56567981 */ /* 0x000ee2000c1e1b00 */
[----:B------:R-:W-:Y:S02]  /*1340*/  MOV R89, 0x400 ;  /* 0x0000040000597802 */ /* 0x000fe40000000f00 */
[----:B------:R-:W-:Y:S01]  /*1350*/  PLOP3.LUT P0, PT, PT, PT, PT, 0x8, 0x80 ;  /* 0x000000000080781c */ /* 0x000fe20003f0e170 */
[----:B------:R-:W0:Y:S02]  /*1360*/  S2R R92, SR_CgaCtaId ;  /* 0x00000000005c7919 */ /* 0x000e240000008800 */
[----:B------:R-:W-:Y:S01]  /*1370*/  VIADD R89, R89, 0x3000 ;  /* 0x0000300059597836 */ /* 0x000fe20000000000 */
[----:B------:R-:W1:Y:S04]  /*1380*/  S2R R88, SR_TID.Y ;  /* 0x0000000000587919 */ /* 0x000e680000002200 */
[----:B0-----:R-:W-:-:S02]  /*1390*/  LEA R89, R92, R89, 0x18 ;  /* 0x000000595c597211 */ /* 0x001fc400078ec0ff */
[----:B-1----:R-:W-:-:S03]  /*13a0*/  LEA R88, R83, R88, 0x4 ;  /* 0x0000005853587211 */ /* 0x002fc600078e20ff */
[----:B------:R-:W-:Y:S02]  /*13b0*/  IMAD R89, R90, 0x300, R89 ;  /* 0x000003005a597824 */ /* 0x000fe400078e0259 */
[----:B------:R-:W-:Y:S02]  /*13c0*/  VIADD R83, R83, 0x2 ;  /* 0x0000000253537836 */ /* 0x000fe40000000000 */
[----:B------:R-:W-:-:S05]  /*13d0*/  IMAD R89, R88, 0x8, R89 ;  /* 0x0000000858597824 */ /* 0x000fca00078e0259 */
[----:B--2---:R0:W-:Y:S04]  /*13e0*/  STS.64 [R89], R84 ;  /* 0x0000005459007388 */ /* 0x0041e80000000a00 */
[----:B---3--:R0:W-:Y:S02]  /*13f0*/  STS.64 [R89+0x80], R86 ;  /* 0x0000805659007388 */ /* 0x0081e40000000a00 */
.L_x_34:
[----:B------:R-:W-:-:S13]  /*1400*/  ISETP.NE.OR P0, PT, R83, R74, P0 ;  /* 0x0000004a5300720c */ /* 0x000fda0000705670 */
[----:B------:R-:W-:Y:S05]  /*1410*/  @!P0 BRA `(.L_x_30) ;  /* 0x0000000000588947 */ /* 0x000fea0003800000 */
.L_x_31:
[----:B0-----:R-:W0:Y:S01]  /*1420*/  S2R R86, SR_CgaCtaId ;  /* 0x0000000000567919 */ /* 0x001e220000008800 */
[----:B------:R-:W-:Y:S01]  /*1430*/  MOV R85, 0x400 ;  /* 0x0000040000557802 */ /* 0x000fe20000000f00 */
[----:B------:R-:W1:Y:S01]  /*1440*/  LDCU UR5, c[0x0][0x3a0] ;  /* 0x00007400ff0577ac */ /* 0x000e620008000800 */
[----:B------:R-:W2:Y:S02]  /*1450*/  S2R R84, SR_TID.X ;  /* 0x0000000000547919 */ /* 0x000ea40000002100 */
[----:B------:R-:W-:Y:S01]  /*1460*/  IADD3 R85, PT, PT, R85, 0x3000, RZ ;  /* 0x0000300055557810 */ /* 0x000fe20007ffe0ff */
[----:B------:R-:W3:Y:S01]  /*1470*/  LDCU UR6, c[0x0][0x3a8] ;  /* 0x00007500ff0677ac */ /* 0x000ee20008000800 */
[----:B------:R-:W4:Y:S02]  /*1480*/  S2R R88, SR_TID.Y ;  /* 0x0000000000587919 */ /* 0x000f240000002200 */
[----:B0-----:R-:W-:Y:S01]  /*1490*/  LEA R85, R86, R85, 0x18 ;  /* 0x0000005556557211 */ /* 0x001fe200078ec0ff */
[----:B--2---:R-:W-:-:S04]  /*14a0*/  VIADD R86, R84, UR4 ;  /* 0x0000000454567c36 */ /* 0x004fc80008000000 */
[----:B-1-3--:R-:W-:-:S07]  /*14b0*/  IMAD R89, R84, 0x300, R85 ;  /* 0x0000030054597824 */ /* 0x00afce00078e0255 */
.L_x_35:
[----:B-1----:R-:W0:Y:S01]  /*14c0*/  LDC.64 R84, c[0x0][0x390] ;  /* 0x0000e400ff547b82 */ /* 0x002e220000000a00 */
[----:B------:R-:W-:-:S04]  /*14d0*/  IMAD.IADD R90, R78, 0x1, R83 ;  /* 0x000000014e5a7824 */ /* 0x000fc800078e0253 */
[----:B------:R-:W-:-:S04]  /*14e0*/  IMAD R87, R90, UR5, R79 ;  /* 0x000000055a577c24 */ /* 0x000fc8000f8e024f */
[----:B------:R-:W-:-:S04]  /*14f0*/  IMAD R87, R87, UR6, R86 ;  /* 0x0000000657577c24 */ /* 0x000fc8000f8e0256 */
[----:B0-----:R-:W-:-:S06]  /*1500*/  IMAD.WIDE.U32 R84, R87, 0x8, R84 ;  /* 0x0000000857547825 */ /* 0x001fcc00078e0054 */
[----:B------:R-:W2:Y:S01]  /*1510*/  LDG.E.64 R84, desc[UR10][R84.64] ;  /* 0x0000000a54547981 */ /* 0x000ea2000c1e1b00 */
[C---:B----4-:R-:W-:Y:S01]  /*1520*/  LEA R90, R83.reuse, R88, 0x4 ;  /* 0x00000058535a7211 */ /* 0x050fe200078e20ff */
[----:B------:R-:W-:-:S04]  /*1530*/  VIADD R83, R83, 0x1 ;  /* 0x0000000153537836 */ /* 0x000fc80000000000 */
[----:B------:R-:W-:Y:S01]  /*1540*/  IMAD R87, R90, 0x8, R89 ;  /* 0x000000085a577824 */ /* 0x000fe200078e0259 */
[----:B------:R-:W-:-:S04]  /*1550*/  ISETP.NE.AND P0, PT, R83, R74, PT ;  /* 0x0000004a5300720c */ /* 0x000fc80003f05270 */
[----:B--2---:R1:W-:Y:S09]  /*1560*/  STS.64 [R87], R84 ;  /* 0x0000005457007388 */ /* 0x0043f20000000a00 */
[----:B------:R-:W-:Y:S05]  /*1570*/  @P0 BRA `(.L_x_35) ;  /* 0xfffffffc00d00947 */ /* 0x000fea000383ffff */
.L_x_30:
[----:B------:R-:W-:Y:S05]  /*1580*/  BSYNC.RECONVERGENT B0 ;  /* 0x0000000000007941 */ /* 0x000fea0003800200 */
.L_x_29:
[----:B------:R-:W2:Y:S01]  /*1590*/  S2UR UR7, SR_CgaCtaId ;  /* 0x00000000000779c3 */ /* 0x000ea20000008800 */
[----:B------:R-:W3:Y:S01]  /*15a0*/  S2R R83, SR_TID.Y ;  /* 0x0000000000537919 */ /* 0x000ee20000002200 */
[----:B------:R-:W-:Y:S02]  /*15b0*/  UMOV UR5, 0x400 ;  /* 0x0000040000057882 */ /* 0x000fe40000000000 */
[----:B------:R-:W-:Y:S01]  /*15c0*/  UIADD3 UR6, UPT, UPT, UR5, 0x3000, URZ ;  /* 0x0000300005067890 */ /* 0x000fe2000fffe0ff */
[----:B0-----:R-:W0:Y:S03]  /*15d0*/  S2R R86, SR_TID.X ;  /* 0x0000000000567919 */ /* 0x001e260000002100 */
[----:B------:R-:W-:Y:S01]  /*15e0*/  BAR.SYNC.DEFER_BLOCKING 0x0 ;  /* 0x0000000000007b1d */ /* 0x000fe20000010000 */
[----:B--2---:R-:W-:Y:S02]  /*15f0*/  ULEA UR8, UR7, UR5, 0x18 ;  /* 0x0000000507087291 */ /* 0x004fe4000f8ec0ff */
[----:B------:R-:W-:-:S03]  /*1600*/  ULEA UR6, UR7, UR6, 0x18 ;  /* 0x0000000607067291 */ /* 0x000fc6000f8ec0ff */
[----:B------:R-:W-:-:S09]  /*1610*/  UMOV UR5, URZ ;  /* 0x000000ff00057c82 */ /* 0x000fd20008000000 */
.L_x_36:
[----:B------:R-:W-:Y:S02]  /*1620*/  UIMAD UR7, UR5, 0x300, UR6 ;  /* 0x00000300050778a4 */ /* 0x000fe4000f8e0206 */
[----:B------:R-:W-:Y:S02]  /*1630*/  UIMAD UR9, UR5, 0x300, UR8 ;  /* 0x00000300050978a4 */ /* 0x000fe4000f8e0208 */
[----:B------:R-:W-:Y:S02]  /*1640*/  UIADD3 UR5, UPT, UPT, UR5, 0x1, URZ ;  /* 0x0000000105057890 */ /* 0x000fe4000fffe0ff */
[----:B-1-3--:R-:W-:Y:S02]  /*1650*/  LEA R87, R83, UR7, 0x3 ;  /* 0x0000000753577c11 */ /* 0x00afe4000f8e18ff */
[----:B0-----:R-:W-:Y:S01]  /*1660*/  LEA R110, R86, UR9, 0x3 ;  /* 0x00000009566e7c11 */ /* 0x001fe2000f8e18ff */
[----:B------:R-:W-:Y:S02]  /*1670*/  UISETP.NE.AND UP0, UPT, UR5, 0x10, UPT ;  /* 0x000000100500788c */ /* 0x000fe4000bf05270 */
[----:B------:R-:W-:Y:S04]  /*1680*/  LDS.64 R96, [R87] ;  /* 0x0000000057607984 */ /* 0x000fe80000000a00 */
        /* <DEDUP_REMOVED lines=47> */
[----:B------:R-:W-:Y:S10]  /*1980*/  BRA.U UP0, `(.L_x_36) ;  /* 0xfffffffd00247547 */ /* 0x000ff4000b83ffff */
[----:B------:R-:W0:Y:S01]  /*1990*/  LDCU UR5, c[0x0][0x3cc] ;  /* 0x00007980ff0577ac */ /* 0x000e220008000800 */
[----:B------:R-:W-:-:S04]  /*19a0*/  UIADD3 UR4, UPT, UPT, UR4, 0x10, URZ ;  /* 0x0000001004047890 */ /* 0x000fc8000fffe0ff */
[----:B0-----:R-:W-:Y:S01]  /*19b0*/  UISETP.GE.AND UP0, UPT, UR4, UR5, UPT ;  /* 0x000000050400728c */ /* 0x001fe2000bf06270 */
[----:B------:R-:W-:Y:S08]  /*19c0*/  BAR.SYNC.DEFER_BLOCKING 0x0 ;  /* 0x0000000000007b1d */ /* 0x000ff00000010000 */
[----:B------:R-:W-:Y:S05]  /*19d0*/  BRA.U !UP0, `(.L_x_37) ;  /* 0xfffffff108247547 */ /* 0x000fea000b83ffff */
.L_x_22:
[----:B------:R-:W-:-:S04]  /*19e0*/  ISETP.GE.AND P0, PT, R83, R80, PT ;  /* 0x000000505300720c */ /* 0x000fc80003f06270 */
[----:B------:R-:W-:-:S13]  /*19f0*/  ISETP.GE.OR P0, PT, R86, R81, P0 ;  /* 0x000000515600720c */ /* 0x000fda0000706670 */
[----:B------:R-:W-:Y:S05]  /*1a00*/  @P0 EXIT ;  /* 0x000000000000094d */ /* 0x000fea0003800000 */
[----:B------:R-:W-:Y:S01]  /*1a10*/  ISETP.GE.AND P3, PT, R74, 0x1, PT ;  /* 0x000000014a00780c */ /* 0x000fe20003f66270 */
[----:B------:R-:W0:Y:S01]  /*1a20*/  LDCU UR4, c[0x0][0x3c8] ;  /* 0x00007900ff0477ac */ /* 0x000e220008000800 */
        /* <DEDUP_REMOVED lines=8> */
[----:B------:R-:W1:Y:S08]  /*1ab0*/  @!P1 LDC R83, c[0x0][0x3c4] ;  /* 0x0000f100ff539b82 */ /* 0x000e700000000800 */
[----:B------:R-:W2:Y:S08]  /*1ac0*/  @P2 LDC.64 R78, c[0x0][0x380] ;  /* 0x0000e000ff4e2b82 */ /* 0x000eb00000000a00 */
[----:B------:R-:W3:Y:S01]  /*1ad0*/  @!P1 LDC.64 R80, c[0x0][0x380] ;  /* 0x0000e000ff509b82 */ /* 0x000ee20000000a00 */
[----:B-1----:R-:W-:-:S07]  /*1ae0*/  @!P1 IADD3 R83, PT, PT, R76, R83, RZ ;  /* 0x000000534c539210 */ /* 0x002fce0007ffe0ff */
[----:B------:R-:W1:Y:S01]  /*1af0*/  @!P5 LDC R95, c[0x0][0x3c4] ;  /* 0x0000f100ff5fdb82 */ /* 0x000e620000000800 */
[----:B--2---:R-:W-:-:S07]  /*1b00*/  @P2 IMAD.WIDE R78, R76, 0x8, R78 ;  /* 0x000000084c4e2825 */ /* 0x004fce00078e024e */
[----:B------:R-:W2:Y:S01]  /*1b10*/  @!P4 LDC.64 R84, c[0x0][0x380] ;  /* 0x0000e000ff54cb82 */ /* 0x000ea20000000a00 */
[----:B------:R-:W-:Y:S01]  /*1b20*/  @P2 STG.E.64 desc[UR10][R78.64], R10 ;  /* 0x0000000a4e002986 */ /* 0x000fe2000c101b0a */
[----:B---3--:R-:W-:-:S06]  /*1b30*/  @!P1 IMAD.WIDE R80, R83, 0x8, R80 ;  /* 0x0000000853509825 */ /* 0x008fcc00078e0250 */
[----:B------:R-:W3:Y:S01]  /*1b40*/  @!P0 LDC R97, c[0x0][0x3c4] ;  /* 0x0000f100ff618b82 */ /* 0x000ee20000000800 */
[----:B------:R1:W-:Y:S01]  /*1b50*/  @!P1 STG.E.64 desc[UR10][R80.64], R20 ;  /* 0x0000001450009986 */ /* 0x0003e2000c101b0a */
[----:B------:R-:W-:-:S06]  /*1b60*/  ISETP.GE.AND P1, PT, R77, 0x1, PT ;  /* 0x000000014d00780c */ /* 0x000fcc0003f26270 */
[----:B------:R-:W4:Y:S01]  /*1b70*/  @!P4 LDC R83, c[0x0][0x3c4] ;  /* 0x0000f100ff53cb82 */ /* 0x000f220000000800 */
[----:B------:R-:W-:-:S07]  /*1b80*/  ISETP.LT.OR P2, PT, R74, 0x2, !P1 ;  /* 0x000000024a00780c */ /* 0x000fce0004f41670 */
[----:B------:R-:W5:Y:S01]  /*1b90*/  @!P5 LDC.64 R86, c[0x0][0x380] ;  /* 0x0000e000ff56db82 */ /* 0x000f620000000a00 */
[----:B-1----:R-:W-:-:S07]  /*1ba0*/  @!P5 IMAD R21, R95, 0x3, R76 ;  /* 0x000000035f15d824 */ /* 0x002fce00078e024c */
[----:B------:R-:W1:Y:S01]  /*1bb0*/  @!P0 LDC.64 R78, c[0x0][0x380] ;  /* 0x0000e000ff4e8b82 */ /* 0x000e620000000a00 */
[----:B---3--:R-:W-:-:S07]  /*1bc0*/  @!P0 IMAD R81, R97, 0x4, R76 ;  /* 0x0000000461518824 */ /* 0x008fce00078e024c */
[----:B------:R-:W3:Y:S01]  /*1bd0*/  @!P3 LDC R99, c[0x0][0x3c4] ;  /* 0x0000f100ff63bb82 */ /* 0x000ee20000000800 */
[----:B----4-:R-:W-:-:S04]  /*1be0*/  @!P4 IMAD R11, R83, 0x2, R76 ;  /* 0x00000002530bc824 */ /* 0x010fc800078e024c */
[----:B--2---:R-:W-:Y:S01]  /*1bf0*/  @!P4 IMAD.WIDE R10, R11, 0x8, R84 ;  /* 0x000000080b0ac825 */ /* 0x004fe200078e0254 */
[----:B0-----:R-:W-:Y:S02]  /*1c00*/  IADD3 R85, PT, PT, R76, UR4, RZ ;  /* 0x000000044c557c10 */ /* 0x001fe4000fffe0ff */
[----:B------:R-:W0:Y:S01]  /*1c10*/  @!P3 LDC.64 R88, c[0x0][0x380] ;  /* 0x0000e000ff58bb82 */ /* 0x000e220000000a00 */
[----:B-----5:R-:W-:Y:S01]  /*1c20*/  @!P5 IMAD.WIDE R20, R21, 0x8, R86 ;  /* 0x000000081514d825 */ /* 0x020fe200078e0256 */
[----:B------:R-:W-:Y:S01]  /*1c30*/  @!P4 STG.E.64 desc[UR10][R10.64], R18 ;  /* 0x000000120a00c986 */ /* 0x000fe2000c101b0a */
[----:B------:R-:W-:-:S03]  /*1c40*/  ISETP.GE.AND P4, PT, R77, 0x4, PT ;  /* 0x000000044d00780c */ /* 0x000fc60003f86270 */
[----:B------:R2:W-:Y:S01]  /*1c50*/  @!P5 STG.E.64 desc[UR10][R20.64], R16 ;  /* 0x000000101400d986 */ /* 0x0005e2000c101b0a */
[----:B------:R-:W-:Y:S01]  /*1c60*/  ISETP.GE.AND P5, PT, R77, 0x3, PT ;  /* 0x000000034d00780c */ /* 0x000fe20003fa6270 */
[----:B------:R-:W4:Y:S01]  /*1c70*/  @P6 LDC R94, c[0x0][0x3c4] ;  /* 0x0000f100ff5e6b82 */ /* 0x000f220000000800 */
[----:B-1----:R-:W-:-:S05]  /*1c80*/  @!P0 IMAD.WIDE R78, R81, 0x8, R78 ;  /* 0x00000008514e8825 */ /* 0x002fca00078e024e */
[----:B------:R1:W-:Y:S01]  /*1c90*/  @!P0 STG.E.64 desc[UR10][R78.64], R14 ;  /* 0x0000000e4e008986 */ /* 0x0003e2000c101b0a */
[----:B------:R-:W-:Y:S01]  /*1ca0*/  ISETP.LT.OR P0, PT, R74, 0x2, !P5 ;  /* 0x000000024a00780c */ /* 0x000fe20006f01670 */
[----:B------:R-:W5:Y:S01]  /*1cb0*/  @!P2 LDC.64 R90, c[0x0][0x380] ;  /* 0x0000e000ff5aab82 */ /* 0x000f620000000a00 */
[----:B---3--:R-:W-:-:S07]  /*1cc0*/  @!P3 IMAD R81, R99, 0x5, R76 ;  /* 0x000000056351b824 */ /* 0x008fce00078e024c */
[----:B------:R-:W3:Y:S01]  /*1cd0*/  @P6 LDC.64 R92, c[0x0][0x380] ;  /* 0x0000e000ff5c6b82 */ /* 0x000ee20000000a00 */
[----:B0-----:R-:W-:-:S05]  /*1ce0*/  @!P3 IMAD.WIDE R80, R81, 0x8, R88 ;  /* 0x000000085150b825 */ /* 0x001fca00078e0258 */
[----:B------:R-:W-:Y:S01]  /*1cf0*/  @!P3 STG.E.64 desc[UR10][R80.64], R12 ;  /* 0x0000000c5000b986 */ /* 0x000fe2000c101b0a */
[----:B------:R-:W-:Y:S01]  /*1d00*/  ISETP.LT.OR P3, PT, R74, 0x2, !P4 ;  /* 0x000000024a00780c */ /* 0x000fe20006761670 */
[C---:B----4-:R-:W-:Y:S01]  /*1d10*/  @P6 IMAD.IADD R83, R85.reuse, 0x1, R94 ;  /* 0x0000000155536824 */ /* 0x050fe200078e025e */
[----:B--2---:R-:W0:Y:S01]  /*1d20*/  @!P0 LDC R20, c[0x0][0x3c4] ;  /* 0x0000f100ff148b82 */ /* 0x004e220000000800 */
[----:B-----5:R-:W-:-:S07]  /*1d30*/  @!P2 IMAD.WIDE R10, R85, 0x8, R90 ;  /* 0x00000008550aa825 */ /* 0x020fce00078e025a */
[----:B-1----:R-:W1:Y:S01]  /*1d40*/  @!P0 LDC.64 R14, c[0x0][0x380] ;  /* 0x0000e000ff0e8b82 */ /* 0x002e620000000a00 */
[----:B------:R1:W-:Y:S01]  /*1d50*/  @!P2 STG.E.64 desc[UR10][R10.64], R8 ;  /* 0x000000080a00a986 */ /* 0x0003e2000c101b0a */
[----:B------:R-:W-:Y:S01]  /*1d60*/  ISETP.GE.AND P2, PT, R77, 0x5, PT ;  /* 0x000000054d00780c */ /* 0x000fe20003f46270 */
[----:B---3--:R-:W-:-:S05]  /*1d70*/  @P6 IMAD.WIDE R16, R83, 0x8, R92 ;  /* 0x0000000853106825 */ /* 0x008fca00078e025c */
[----:B------:R-:W2:Y:S01]  /*1d80*/  @!P3 LDC R76, c[0x0][0x3c4] ;  /* 0x0000f100ff4cbb82 */ /* 0x000ea20000000800 */
[----:B------:R3:W-:Y:S01]  /*1d90*/  @P6 STG.E.64 desc[UR10][R16.64], R72 ;  /* 0x0000004810006986 */ /* 0x0007e2000c101b0a */
[----:B------:R-:W-:-:S06]  /*1da0*/  ISETP.LT.OR P6, PT, R74, 0x2, !P2 ;  /* 0x000000024a00780c */ /* 0x000fcc00057c1670 */
[----:B------:R-:W4:Y:S01]  /*1db0*/  @!P3 LDC.64 R18, c[0x0][0x380] ;  /* 0x0000e000ff12bb82 */ /* 0x000f220000000a00 */
[----:B0-----:R-:W-:-:S04]  /*1dc0*/  @!P0 IMAD R21, R20, 0x2, R85 ;  /* 0x0000000214158824 */ /* 0x001fc800078e0255 */
[----:B-1----:R-:W-:-:S03]  /*1dd0*/  @!P0 IMAD.WIDE R8, R21, 0x8, R14 ;  /* 0x0000000815088825 */ /* 0x002fc600078e020e */
[----:B------:R-:W0:Y:S02]  /*1de0*/  @!P6 LDC R78, c[0x0][0x3c4] ;  /* 0x0000f100ff4eeb82 */ /* 0x000e240000000800 */
[----:B------:R1:W-:Y:S01]  /*1df0*/  @!P0 STG.E.64 desc[UR10][R8.64], R70 ;  /* 0x0000004608008986 */ /* 0x0003e2000c101b0a */
[----:B------:R-:W-:Y:S01]  /*1e00*/  ISETP.GE.AND P0, PT, R75, 0x6, PT ;  /* 0x000000064b00780c */ /* 0x000fe20003f06270 */
[----:B--2---:R-:W-:-:S04]  /*1e10*/  @!P3 IMAD R11, R76, 0x3, R85 ;  /* 0x000000034c0bb824 */ /* 0x004fc800078e0255 */
[----:B------:R-:W2:Y:S01]  /*1e20*/  @!P6 LDC.64 R12, c[0x0][0x380] ;  /* 0x0000e000ff0ceb82 */ /* 0x000ea20000000a00 */
[----:B----4-:R-:W-:-:S05]  /*1e30*/  @!P3 IMAD.WIDE R10, R11, 0x8, R18 ;  /* 0x000000080b0ab825 */ /* 0x010fca00078e0212 */
[----:B------:R4:W-:Y:S01]  /*1e40*/  @!P3 STG.E.64 desc[UR10][R10.64], R68 ;  /* 0x000000440a00b986 */ /* 0x0009e2000c101b0a */
[----:B------:R-:W-:Y:S02]  /*1e50*/  ISETP.LT.OR P3, PT, R74, 0x2, !P0 ;  /* 0x000000024a00780c */ /* 0x000fe40004761670 */
[----:B0-----:R-:W-:-:S05]  /*1e60*/  @!P6 LEA R15, R78, R85, 0x2 ;  /* 0x000000554e0fe211 */ /* 0x001fca00078e10ff */
[----:B--2---:R-:W-:-:S06]  /*1e70*/  @!P6 IMAD.WIDE R12, R15, 0x8, R12 ;  /* 0x000000080f0ce825 */ /* 0x004fcc00078e020c */
[----:B------:R-:W1:Y:S01]  /*1e80*/  @!P3 LDC R18, c[0x0][0x3c4] ;  /* 0x0000f100ff12bb82 */ /* 0x000e620000000800 */
[----:B------:R0:W-:Y:S01]  /*1e90*/  @!P6 STG.E.64 desc[UR10][R12.64], R66 ;  /* 0x000000420c00e986 */ /* 0x0001e2000c101b0a */
[----:B------:R-:W-:-:S06]  /*1ea0*/  ISETP.LT.OR P6, PT, R74, 0x3, !P1 ;  /* 0x000000034a00780c */ /* 0x000fcc0004fc1670 */
[----:B------:R-:W2:Y:S08]  /*1eb0*/  @!P3 LDC.64 R14, c[0x0][0x380] ;  /* 0x0000e000ff0ebb82 */ /* 0x000eb00000000a00 */
[----:B---3--:R-:W4:Y:S01]  /*1ec0*/  @!P6 LDC.64 R16, c[0x0][0x380] ;  /* 0x0000e000ff10eb82 */ /* 0x008f220000000a00 */
[----:B-1----:R-:W-:Y:S02]  /*1ed0*/  @!P3 IMAD R9, R18, 0x5, R85 ;  /* 0x000000051209b824 */ /* 0x002fe400078e0255 */
[----:B------:R-:W-:-:S02]  /*1ee0*/  VIADD R85, R85, UR4 ;  /* 0x0000000455557c36 */ /* 0x000fc40008000000 */
[----:B--2---:R-:W-:-:S05]  /*1ef0*/  @!P3 IMAD.WIDE R8, R9, 0x8, R14 ;  /* 0x000000080908b825 */ /* 0x004fca00078e020e */
[----:B------:R1:W-:Y:S01]  /*1f00*/  @!P3 STG.E.64 desc[UR10][R8.64], R64 ;  /* 0x000000400800b986 */ /* 0x0003e2000c101b0a */
[----:B------:R-:W-:Y:S01]  /*1f10*/  ISETP.GE.AND P3, PT, R77, 0x2, PT ;  /* 0x000000024d00780c */ /* 0x000fe20003f66270 */
[----:B----4-:R-:W-:-:S05]  /*1f20*/  @!P6 IMAD.WIDE R10, R85, 0x8, R16 ;  /* 0x00000008550ae825 */ /* 0x010fca00078e0210 */
[----:B------:R2:W-:Y:S01]  /*1f30*/  @!P6 STG.E.64 desc[UR10][R10.64], R6 ;  /* 0x000000060a00e986 */ /* 0x0005e2000c101b0a */
[----:B------:R-:W-:-:S13]  /*1f40*/  ISETP.LT.OR P6, PT, R74, 0x3, !P3 ;  /* 0x000000034a00780c */ /* 0x000fda0005fc1670 */
[----:B------:R-:W3:Y:S08]  /*1f50*/  @!P6 LDC R14, c[0x0][0x3c4] ;  /* 0x0000f100ff0eeb82 */ /* 0x000ef00000000800 */
[----:B0-----:R-:W0:Y:S01]  /*1f60*/  @!P6 LDC.64 R12, c[0x0][0x380] ;  /* 0x0000e000ff0ceb82 */ /* 0x001e220000000a00 */
[----:B---3--:R-:W-:-:S04]  /*1f70*/  @!P6 IMAD.IADD R15, R85, 0x1, R14 ;  /* 0x00000001550fe824 */ /* 0x008fc800078e020e */
[----:B0-----:R-:W-:-:S05]  /*1f80*/  @!P6 IMAD.WIDE R12, R15, 0x8, R12 ;  /* 0x000000080f0ce825 */ /* 0x001fca00078e020c */
[----:B------:R0:W-:Y:S01]  /*1f90*/  @!P6 STG.E.64 desc[UR10][R12.64], R62 ;  /* 0x0000003e0c00e986 */ /* 0x0001e2000c101b0a */
[----:B------:R-:W-:-:S13]  /*1fa0*/  ISETP.GE.AND P6, PT, R82, 0x3, PT ;  /* 0x000000035200780c */ /* 0x000fda0003fc6270 */
[----:B------:R-:W3:Y:S08]  /*1fb0*/  @P6 LDC R14, c[0x0][0x3c4] ;  /* 0x0000f100ff0e6b82 */ /* 0x000ef00000000800 */
[----:B-1----:R-:W2:Y:S01]  /*1fc0*/  @P6 LDC.64 R8, c[0x0][0x380] ;  /* 0x0000e000ff086b82 */ /* 0x002ea20000000a00 */
[----:B---3--:R-:W-:-:S05]  /*1fd0*/  @P6 LEA R15, R14, R85, 0x1 ;  /* 0x000000550e0f6211 */ /* 0x008fca00078e08ff */
[----:B--2---:R-:W-:-:S05]  /*1fe0*/  @P6 IMAD.WIDE R6, R15, 0x8, R8 ;  /* 0x000000080f066825 */ /* 0x004fca00078e0208 */
[----:B------:R1:W-:Y:S01]  /*1ff0*/  @P6 STG.E.64 desc[UR10][R6.64], R60 ;  /* 0x0000003c06006986 */ /* 0x0003e2000c101b0a */
[----:B------:R-:W-:-:S13]  /*2000*/  ISETP.LT.OR P6, PT, R74, 0x3, !P4 ;  /* 0x000000034a00780c */ /* 0x000fda00067c1670 */
[----:B------:R-:W2:Y:S08]  /*2010*/  @!P6 LDC R10, c[0x0][0x3c4] ;  /* 0x0000f100ff0aeb82 */ /* 0x000eb00000000800 */
[----:B------:R-:W3:Y:S01]  /*2020*/  @!P6 LDC.64 R8, c[0x0][0x380] ;  /* 0x0000e000ff08eb82 */ /* 0x000ee20000000a00 */
[----:B--2---:R-:W-:-:S04]  /*2030*/  @!P6 IMAD R11, R10, 0x3, R85 ;  /* 0x000000030a0be824 */ /* 0x004fc800078e0255 */
[----:B---3--:R-:W-:-:S05]  /*2040*/  @!P6 IMAD.WIDE R8, R11, 0x8, R8 ;  /* 0x000000080b08e825 */ /* 0x008fca00078e0208 */
[----:B------:R2:W-:Y:S01]  /*2050*/  @!P6 STG.E.64 desc[UR10][R8.64], R58 ;  /* 0x0000003a0800e986 */ /* 0x0005e2000c101b0a */
[----:B------:R-:W-:-:S13]  /*2060*/  ISETP.LT.OR P6, PT, R74, 0x3, !P2 ;  /* 0x000000034a00780c */ /* 0x000fda00057c1670 */
[----:B0-----:R-:W0:Y:S08]  /*2070*/  @!P6 LDC R12, c[0x0][0x3c4] ;  /* 0x0000f100ff0ceb82 */ /* 0x001e300000000800 */
[----:B------:R-:W1:Y:S01]  /*2080*/  @!P6 LDC.64 R10, c[0x0][0x380] ;  /* 0x0000e000ff0aeb82 */ /* 0x000e620000000a00 */
[----:B0-----:R-:W-:-:S04]  /*2090*/  @!P6 IMAD R13, R12, 0x4, R85 ;  /* 0x000000040c0de824 */ /* 0x001fc800078e0255 */
[----:B-1----:R-:W-:-:S05]  /*20a0*/  @!P6 IMAD.WIDE R6, R13, 0x8, R10 ;  /* 0x000000080d06e825 */ /* 0x002fca00078e020a */
        /* <DEDUP_REMOVED lines=15> */
[----:B---3--:R-:W-:-:S05]  /*21a0*/  @!P6 IADD3 R13, PT, PT, R85, R12, RZ ;  /* 0x0000000c550de210 */ /* 0x008fca0007ffe0ff */
[----:B0-----:R-:W-:-:S05]  /*21b0*/  @!P6 IMAD.WIDE R6, R13, 0x8, R6 ;  /* 0x000000080d06e825 */ /* 0x001fca00078e0206 */
[----:B------:R0:W-:Y:S01]  /*21c0*/  @!P6 STG.E.64 desc[UR10][R6.64], R52 ;  /* 0x000000340600e986 */ /* 0x0001e2000c101b0a */
[----:B------:R-:W-:-:S13]  /*21d0*/  ISETP.LT.OR P6, PT, R74, 0x4, !P5 ;  /* 0x000000044a00780c */ /* 0x000fda0006fc1670 */
[----:B------:R-:W3:Y:S08]  /*21e0*/  @!P6 LDC R12, c[0x0][0x3c4] ;  /* 0x0000f100ff0ceb82 */ /* 0x000ef00000000800 */
[----:B-1----:R-:W2:Y:S01]  /*21f0*/  @!P6 LDC.64 R8, c[0x0][0x380] ;  /* 0x0000e000ff08eb82 */ /* 0x002ea20000000a00 */
[----:B---3--:R-:W-:-:S04]  /*2200*/  @!P6 IMAD R13, R12, 0x2, R85 ;  /* 0x000000020c0de824 */ /* 0x008fc800078e0255 */
[----:B--2---:R-:W-:-:S05]  /*2210*/  @!P6 IMAD.WIDE R4, R13, 0x8, R8 ;  /* 0x000000080d04e825 */ /* 0x004fca00078e0208 */
[----:B------:R1:W-:Y:S01]  /*2220*/  @!P6 STG.E.64 desc[UR10][R4.64], R50 ;  /* 0x000000320400e986 */ /* 0x0003e2000c101b0a */
[----:B------:R-:W-:-:S13]  /*2230*/  ISETP.GE.AND P6, PT, R82, 0x4, PT ;  /* 0x000000045200780c */ /* 0x000fda0003fc6270 */
[----:B------:R-:W2:Y:S08]  /*2240*/  @P6 LDC R10, c[0x0][0x3c4] ;  /* 0x0000f100ff0a6b82 */ /* 0x000eb00000000800 */
[----:B------:R-:W0:Y:S01]  /*2250*/  @P6 LDC.64 R8, c[0x0][0x380] ;  /* 0x0000e000ff086b82 */ /* 0x000e220000000a00 */
[----:B--2---:R-:W-:-:S04]  /*2260*/  @P6 IMAD R11, R10, 0x3, R85 ;  /* 0x000000030a0b6824 */ /* 0x004fc800078e0255 */
[----:B0-----:R-:W-:-:S05]  /*2270*/  @P6 IMAD.WIDE R6, R11, 0x8, R8 ;  /* 0x000000080b066825 */ /* 0x001fca00078e0208 */
[----:B------:R0:W-:Y:S01]  /*2280*/  @P6 STG.E.64 desc[UR10][R6.64], R48 ;  /* 0x0000003006006986 */ /* 0x0001e2000c101b0a */
[----:B------:R-:W-:Y:S02]  /*2290*/  ISETP.LT.OR P6, PT, R74, 0x4, !P2 ;  /* 0x000000044a00780c */ /* 0x000fe400057c1670 */
[----:B------:R-:W-:-:S11]  /*22a0*/  ISETP.LT.OR P2, PT, R0, 0x6, !P2 ;  /* 0x000000060000780c */ /* 0x000fd60005741670 */
[----:B------:R-:W2:Y:S08]  /*22b0*/  @!P6 LDC R10, c[0x0][0x3c4] ;  /* 0x0000f100ff0aeb82 */ /* 0x000eb00000000800 */
[----:B------:R-:W1:Y:S08]  /*22c0*/  @!P6 LDC.64 R8, c[0x0][0x380] ;  /* 0x0000e000ff08eb82 */ /* 0x000e700000000a00 */
[----:B------:R-:W3:Y:S01]  /*22d0*/  @!P2 LDC.64 R14, c[0x0][0x380] ;  /* 0x0000e000ff0eab82 */ /* 0x000ee20000000a00 */
[----:B--2---:R-:W-:-:S04]  /*22e0*/  @!P6 IMAD R11, R10, 0x4, R85 ;  /* 0x000000040a0be824 */ /* 0x004fc800078e0255 */
[----:B-1----:R-:W-:-:S05]  /*22f0*/  @!P6 IMAD.WIDE R4, R11, 0x8, R8 ;  /* 0x000000080b04e825 */ /* 0x002fca00078e0208 */
[----:B------:R1:W-:Y:S01]  /*2300*/  @!P6 STG.E.64 desc[UR10][R4.64], R46 ;  /* 0x0000002e0400e986 */ /* 0x0003e2000c101b0a */
[C---:B------:R-:W-:Y:S02]  /*2310*/  ISETP.LT.OR P6, PT, R74.reuse, 0x4, !P0 ;  /* 0x000000044a00780c */ /* 0x040fe400047c1670 */
[----:B------:R-:W-:-:S11]  /*2320*/  ISETP.LT.OR P0, PT, R74, 0x5, !P0 ;  /* 0x000000054a00780c */ /* 0x000fd60004701670 */
[----:B------:R-:W2:Y:S08]  /*2330*/  @!P6 LDC R10, c[0x0][0x3c4] ;  /* 0x0000f100ff0aeb82 */ /* 0x000eb00000000800 */
[----:B------:R-:W0:Y:S08]  /*2340*/  @!P6 LDC.64 R8, c[0x0][0x380] ;  /* 0x0000e000ff08eb82 */ /* 0x000e300000000a00 */
[----:B------:R-:W4:Y:S01]  /*2350*/  @!P0 LDC R18, c[0x0][0x3c4] ;  /* 0x0000f100ff128b82 */ /* 0x000f220000000800 */
[----:B--2---:R-:W-:Y:S01]  /*2360*/  @!P6 IMAD R11, R10, 0x5, R85 ;  /* 0x000000050a0be824 */ /* 0x004fe200078e0255 */
[----:B------:R-:W-:-:S03]  /*2370*/  IADD3 R85, PT, PT, R85, UR4, RZ ;  /* 0x0000000455557c10 */ /* 0x000fc6000fffe0ff */
[----:B0-----:R-:W-:-:S05]  /*2380*/  @!P6 IMAD.WIDE R6, R11, 0x8, R8 ;  /* 0x000000080b06e825 */ /* 0x001fca00078e0208 */
[----:B------:R0:W-:Y:S01]  /*2390*/  @!P6 STG.E.64 desc[UR10][R6.64], R44 ;  /* 0x0000002c0600e986 */ /* 0x0001e2000c101b0a */
[----:B------:R-:W-:Y:S02]  /*23a0*/  ISETP.LT.OR P6, PT, R74, 0x5, !P1 ;  /* 0x000000054a00780c */ /* 0x000fe40004fc1670 */
[----:B------:R-:W-:Y:S01]  /*23b0*/  ISETP.LT.OR P1, PT, R0, 0x6, !P1 ;  /* 0x000000060000780c */ /* 0x000fe20004f21670 */
[----:B----4-:R-:W-:-:S10]  /*23c0*/  @!P0 IMAD R19, R18, 0x5, R85 ;  /* 0x0000000512138824 */ /* 0x010fd400078e0255 */
[----:B------:R-:W2:Y:S02]  /*23d0*/  @!P6 LDC.64 R8, c[0x0][0x380] ;  /* 0x0000e000ff08eb82 */ /* 0x000ea40000000a00 */
[----:B--2---:R-:W-:-:S05]  /*23e0*/  @!P6 IMAD.WIDE R8, R85, 0x8, R8 ;  /* 0x000000085508e825 */ /* 0x004fca00078e0208 */
[----:B------:R-:W-:Y:S01]  /*23f0*/  @!P6 STG.E.64 desc[UR10][R8.64], R2 ;  /* 0x000000020800e986 */ /* 0x000fe2000c101b0a */
[----:B------:R-:W-:Y:S02]  /*2400*/  ISETP.LT.OR P6, PT, R74, 0x5, !P3 ;  /* 0x000000054a00780c */ /* 0x000fe40005fc1670 */
[----:B------:R-:W-:-:S11]  /*2410*/  ISETP.LT.OR P3, PT, R0, 0x6, !P3 ;  /* 0x000000060000780c */ /* 0x000fd60005f61670 */
[----:B------:R-:W2:Y:S08]  /*2420*/  @!P6 LDC R10, c[0x0][0x3c4] ;  /* 0x0000f100ff0aeb82 */ /* 0x000eb00000000800 */
[----:B-1----:R-:W1:Y:S08]  /*2430*/  @!P6 LDC.64 R4, c[0x0][0x380] ;  /* 0x0000e000ff04eb82 */ /* 0x002e700000000a00 */
[----:B------:R-:W4:Y:S01]  /*2440*/  @!P3 LDC R20, c[0x0][0x3c4] ;  /* 0x0000f100ff14bb82 */ /* 0x000f220000000800 */
[----:B--2---:R-:W-:-:S04]  /*2450*/  @!P6 IMAD.IADD R11, R85, 0x1, R10 ;  /* 0x00000001550be824 */ /* 0x004fc800078e020a */
[----:B-1----:R-:W-:-:S05]  /*2460*/  @!P6 IMAD.WIDE R4, R11, 0x8, R4 ;  /* 0x000000080b04e825 */ /* 0x002fca00078e0204 */
[----:B------:R1:W-:Y:S01]  /*2470*/  @!P6 STG.E.64 desc[UR10][R4.64], R42 ;  /* 0x0000002a0400e986 */ /* 0x0003e2000c101b0a */
[----:B------:R-:W-:Y:S02]  /*2480*/  ISETP.LT.OR P6, PT, R74, 0x5, !P5 ;  /* 0x000000054a00780c */ /* 0x000fe40006fc1670 */
[----:B------:R-:W-:-:S11]  /*2490*/  ISETP.LT.OR P5, PT, R0, 0x6, !P5 ;  /* 0x000000060000780c */ /* 0x000fd60006fa1670 */
[----:B------:R-:W2:Y:S08]  /*24a0*/  @!P6 LDC R10, c[0x0][0x3c4] ;  /* 0x0000f100ff0aeb82 */ /* 0x000eb00000000800 */
[----:B0-----:R-:W0:Y:S08]  /*24b0*/  @!P6 LDC.64 R6, c[0x0][0x380] ;  /* 0x0000e000ff06eb82 */ /* 0x001e300000000a00 */
[----:B-1----:R-:W1:Y:S01]  /*24c0*/  @!P2 LDC R42, c[0x0][0x3c4] ;  /* 0x0000f100ff2aab82 */ /* 0x002e620000000800 */
[----:B--2---:R-:W-:-:S04]  /*24d0*/  @!P6 IMAD R11, R10, 0x2, R85 ;  /* 0x000000020a0be824 */ /* 0x004fc800078e0255 */
[----:B0-----:R-:W-:-:S03]  /*24e0*/  @!P6 IMAD.WIDE R2, R11, 0x8, R6 ;  /* 0x000000080b02e825 */ /* 0x001fc600078e0206 */
[----:B------:R-:W0:Y:S02]  /*24f0*/  @!P5 LDC.64 R10, c[0x0][0x380] ;  /* 0x0000e000ff0adb82 */ /* 0x000e240000000a00 */
[----:B------:R2:W-:Y:S01]  /*2500*/  @!P6 STG.E.64 desc[UR10][R2.64], R40 ;  /* 0x000000280200e986 */ /* 0x0005e2000c101b0a */
[----:B------:R-:W-:Y:S02]  /*2510*/  ISETP.LT.OR P6, PT, R74, 0x5, !P4 ;  /* 0x000000054a00780c */ /* 0x000fe400067c1670 */
[----:B------:R-:W-:Y:S02]  /*2520*/  ISETP.LT.OR P4, PT, R0, 0x6, !P4 ;  /* 0x000000060000780c */ /* 0x000fe40006781670 */
[----:B------:R-:W-:-:S09]  /*2530*/  VIMNMX R0, PT, PT, R75, R0, PT ;  /* 0x000000004b007248 */ /* 0x000fd20003fe0100 */
[----:B------:R-:W5:Y:S08]  /*2540*/  @!P6 LDC R8, c[0x0][0x3c4] ;  /* 0x0000f100ff08eb82 */ /* 0x000f700000000800 */
[----:B------:R-:W3:Y:S08]  /*2550*/  @!P6 LDC.64 R6, c[0x0][0x380] ;  /* 0x0000e000ff06eb82 */ /* 0x000ef00000000a00 */
[----:B--2---:R-:W2:Y:S01]  /*2560*/  @!P4 LDC R40, c[0x0][0x3c4] ;  /* 0x0000f100ff28cb82 */ /* 0x004ea20000000800 */
[----:B-----5:R-:W-:-:S07]  /*2570*/  @!P6 IMAD R9, R8, 0x3, R85 ;  /* 0x000000030809e824 */ /* 0x020fce00078e0255 */
[----:B------:R-:W5:Y:S01]  /*2580*/  @!P4 LDC.64 R12, c[0x0][0x380] ;  /* 0x0000e000ff0ccb82 */ /* 0x000f620000000a00 */
[----:B---3--:R-:W-:-:S07]  /*2590*/  @!P6 IMAD.WIDE R4, R9, 0x8, R6 ;  /* 0x000000080904e825 */ /* 0x008fce00078e0206 */
[----:B------:R-:W3:Y:S01]  /*25a0*/  @!P1 LDC.64 R6, c[0x0][0x380] ;  /* 0x0000e000ff069b82 */ /* 0x000ee20000000a00 */
[----:B------:R4:W-:Y:S01]  /*25b0*/  @!P6 STG.E.64 desc[UR10][R4.64], R38 ;  /* 0x000000260400e986 */ /* 0x0009e2000c101b0a */
[----:B------:R-:W-:-:S06]  /*25c0*/  ISETP.GE.AND P6, PT, R82, 0x5, PT ;  /* 0x000000055200780c */ /* 0x000fcc0003fc6270 */
[----:B------:R-:W0:Y:S08]  /*25d0*/  @!P3 LDC.64 R8, c[0x0][0x380] ;  /* 0x0000e000ff08bb82 */ /* 0x000e300000000a00 */
[----:B------:R-:W1:Y:S08]  /*25e0*/  @P6 LDC R16, c[0x0][0x3c4] ;  /* 0x0000f100ff106b82 */ /* 0x000e700000000800 */
[----:B------:R-:W5:Y:S08]  /*25f0*/  @P6 LDC.64 R2, c[0x0][0x380] ;  /* 0x0000e000ff026b82 */ /* 0x000f700000000a00 */
[----:B----4-:R-:W4:Y:S08]  /*2600*/  @!P0 LDC.64 R4, c[0x0][0x380] ;  /* 0x0000e000ff048b82 */ /* 0x010f300000000a00 */
[----:B------:R-:W0:Y:S01]  /*2610*/  @!P5 LDC R38, c[0x0][0x3c4] ;  /* 0x0000f100ff26db82 */ /* 0x000e220000000800 */
[----:B-1----:R-:W-:Y:S01]  /*2620*/  @P6 LEA R17, R16, R85, 0x2 ;  /* 0x0000005510116211 */ /* 0x002fe200078e10ff */
[----:B------:R-:W-:-:S04]  /*2630*/  VIADD R85, R85, UR4 ;  /* 0x0000000455557c36 */ /* 0x000fc80008000000 */
[----:B--2---:R-:W-:Y:S02]  /*2640*/  @!P4 IMAD R21, R40, 0x3, R85 ;  /* 0x000000032815c824 */ /* 0x004fe400078e0255 */
[----:B-----5:R-:W-:-:S04]  /*2650*/  @P6 IMAD.WIDE R2, R17, 0x8, R2 ;  /* 0x0000000811026825 */ /* 0x020fc800078e0202 */
[----:B------:R-:W-:Y:S01]  /*2660*/  @!P3 IMAD.IADD R17, R85, 0x1, R20 ;  /* 0x000000015511b824 */ /* 0x000fe200078e0214 */
[----:B------:R1:W-:Y:S01]  /*2670*/  @P6 STG.E.64 desc[UR10][R2.64], R36 ;  /* 0x0000002402006986 */ /* 0x0003e2000c101b0a */
[----:B------:R-:W-:Y:S01]  /*2680*/  ISETP.GE.AND P6, PT, R0, 0x6, PT ;  /* 0x000000060000780c */ /* 0x000fe20003fc6270 */
[----:B------:R-:W-:Y:S02]  /*2690*/  @!P2 IMAD R39, R42, 0x4, R85 ;  /* 0x000000042a27a824 */ /* 0x000fe400078e0255 */
[----:B----4-:R-:W-:-:S04]  /*26a0*/  @!P0 IMAD.WIDE R4, R19, 0x8, R4 ;  /* 0x0000000813048825 */ /* 0x010fc800078e0204 */
[----:B---3--:R-:W-:Y:S01]  /*26b0*/  @!P1 IMAD.WIDE R6, R85, 0x8, R6 ;  /* 0x0000000855069825 */ /* 0x008fe200078e0206 */
[----:B------:R2:W-:Y:S01]  /*26c0*/  @!P0 STG.E.64 desc[UR10][R4.64], R34 ;  /* 0x0000002204008986 */ /* 0x0005e2000c101b0a */
[----:B0-----:R-:W-:Y:S02]  /*26d0*/  @!P5 LEA R19, R38, R85, 0x1 ;  /* 0x000000552613d211 */ /* 0x001fe400078e08ff */
[----:B------:R-:W-:Y:S01]  /*26e0*/  @!P3 IMAD.WIDE R8, R17, 0x8, R8 ;  /* 0x000000081108b825 */ /* 0x000fe200078e0208 */
[----:B------:R2:W-:Y:S03]  /*26f0*/  @!P1 STG.E.64 desc[UR10][R6.64], R32 ;  /* 0x0000002006009986 */ /* 0x0005e6000c101b0a */
[----:B------:R-:W-:Y:S01]  /*2700*/  @!P5 IMAD.WIDE R10, R19, 0x8, R10 ;  /* 0x00000008130ad825 */ /* 0x000fe200078e020a */
[----:B------:R2:W-:Y:S03]  /*2710*/  @!P3 STG.E.64 desc[UR10][R8.64], R30 ;  /* 0x0000001e0800b986 */ /* 0x0005e6000c101b0a */
[----:B------:R-:W-:Y:S01]  /*2720*/  @!P4 IMAD.WIDE R12, R21, 0x8, R12 ;  /* 0x00000008150cc825 */ /* 0x000fe200078e020c */
[----:B------:R2:W-:Y:S03]  /*2730*/  @!P5 STG.E.64 desc[UR10][R10.64], R28 ;  /* 0x0000001c0a00d986 */ /* 0x0005e6000c101b0a */
[----:B-1----:R-:W-:Y:S01]  /*2740*/  @!P2 IMAD.WIDE R2, R39, 0x8, R14 ;  /* 0x000000082702a825 */ /* 0x002fe200078e020e */
        /* <DEDUP_REMOVED lines=9> */
.L_x_38:
        /* <DEDUP_REMOVED lines=10> */
.L_x_56:


//--------------------- .text._Z11kernel__2_1PdS_S_iiiiiiiiiiiiii --------------------------
	.section	.text._Z11kernel__2_1PdS_S_iiiiiiiiiiiiii,"ax",@progbits
	.align	128
        .global         _Z11kernel__2_1PdS_S_iiiiiiiiiiiiii
        .type           _Z11kernel__2_1PdS_S_iiiiiiiiiiiiii,@function
        .size           _Z11kernel__2_1PdS_S_iiiiiiiiiiiiii,(.L_x_57 - _Z11kernel__2_1PdS_S_iiiiiiiiiiiiii)
        .other          _Z11kernel__2_1PdS_S_iiiiiiiiiiiiii,@"STO_CUDA_ENTRY STV_DEFAULT"
_Z11kernel__2_1PdS_S_iiiiiiiiiiiiii:
.text._Z11kernel__2_1PdS_S_iiiiiiiiiiiiii:
[----:B------:R-:W-:Y:S08]  /*0000*/  LDC R1, c[0x0][0x37c] ;  /* 0x0000df00ff017b82 */ /* 0x000ff00000000800 */
[----:B------:R-:W0:Y:S01]  /*0010*/  LDC R8, c[0x0][0x3ac] ;  /* 0x0000eb00ff087b82 */ /* 0x000e220000000800 */
[----:B------:R-:W0:Y:S01]  /*0020*/  LDCU.64 UR4, c[0x0][0x3b0] ;  /* 0x00007600ff0477ac */ /* 0x000e220008000a00 */
[----:B------:R-:W-:-:S02]  /*0030*/  CS2R R18, SRZ ;  /* 0x0000000000127805 */ /* 0x000fc4000001ff00 */
[----:B------:R-:W-:Y:S02]  /*0040*/  CS2R R14, SRZ ;  /* 0x00000000000e7805 */ /* 0x000fe4000001ff00 */
[----:B------:R-:W-:Y:S01]  /*0050*/  CS2R R16, SRZ ;  /* 0x0000000000107805 */ /* 0x000fe2000001ff00 */
[----:B------:R-:W1:Y:S01]  /*0060*/  LDCU UR6, c[0x0][0x3cc] ;  /* 0x00007980ff0677ac */ /* 0x000e620008000800 */
        /* <DEDUP_REMOVED lines=16> */
[----:B------:R-:W-:Y:S01]  /*0170*/  CS2R R50, SRZ ;  /* 0x0000000000327805 */ /* 0x000fe2000001ff00 */
[----:B-1----:R-:W-:Y:S01]  /*0180*/  UISETP.GE.AND UP0, UPT, UR6, 0x1, UPT ;  /* 0x000000010600788c */ /* 0x002fe2000bf06270 */
[----:B0-----:R-:W-:Y:S01]  /*0190*/  IMAD R0, R8, UR4, RZ ;  /* 0x0000000408007c24 */ /* 0x001fe2000f8e02ff */
[----:B------:R-:W0:Y:S01]  /*01a0*/  S2UR UR4, SR_CTAID.X ;  /* 0x00000000000479c3 */ /* 0x000e220000002500 */
[----:B------:R-:W-:Y:S02]  /*01b0*/  CS2R R52, SRZ ;  /* 0x0000000000347805 */ /* 0x000fe4000001ff00 */
[----:B------:R-:W-:Y:S01]  /*01c0*/  CS2R R74, SRZ ;  /* 0x00000000004a7805 */ /* 0x000fe2000001ff00 */
[----:B------:R-:W-:Y:S01]  /*01d0*/  IMAD R4, R0, UR5, RZ ;  /* 0x0000000500047c24 */ /* 0x000fe2000f8e02ff */
[----:B------:R-:W-:Y:S01]  /*01e0*/  IABS R10, R0 ;  /* 0x00000000000a7213 */ /* 0x000fe20000000000 */
[----:B------:R-:W1:Y:S01]  /*01f0*/  LDCU UR5, c[0x0][0x39c] ;  /* 0x00007380ff0577ac */ /* 0x000e620008000800 */
[----:B------:R-:W-:Y:S01]  /*0200*/  CS2R R54, SRZ ;  /* 0x0000000000367805 */ /* 0x000fe2000001ff00 */
[----:B------:R-:W2:Y:S01]  /*0210*/  I2F.U32.RP R5, R4 ;  /* 0x0000000400057306 */ /* 0x000ea20000209000 */
[----:B------:R-:W-:Y:S01]  /*0220*/  IMAD.MOV R7, RZ, RZ, -R4 ;  /* 0x000000ffff077224 */ /* 0x000fe200078e0a04 */
[----:B------:R-:W-:-:S02]  /*0230*/  ISETP.NE.U32.AND P2, PT, R4, RZ, PT ;  /* 0x000000ff0400720c */ /* 0x000fc40003f45070 */
[----:B------:R-:W-:Y:S02]  /*0240*/  CS2R R98, SRZ ;  /* 0x0000000000627805 */ /* 0x000fe4000001ff00 */
[----:B------:R-:W-:Y:S02]  /*0250*/  CS2R R96, SRZ ;  /* 0x0000000000607805 */ /* 0x000fe4000001ff00 */
[----:B------:R-:W-:Y:S02]  /*0260*/  CS2R R94, SRZ ;  /* 0x00000000005e7805 */ /* 0x000fe4000001ff00 */
[----:B------:R-:W-:Y:S02]  /*0270*/  CS2R R92, SRZ ;  /* 0x00000000005c7805 */ /* 0x000fe4000001ff00 */
[----:B------:R-:W-:Y:S01]  /*0280*/  CS2R R90, SRZ ;  /* 0x00000000005a7805 */ /* 0x000fe2000001ff00 */
[----:B------:R-:W3:Y:S01]  /*0290*/  I2F.RP R6, R10 ;  /* 0x0000000a00067306 */ /* 0x000ee20000209400 */
[----:B------:R-:W-:-:S02]  /*02a0*/  CS2R R88, SRZ ;  /* 0x0000000000587805 */ /* 0x000fc4000001ff00 */
[----:B------:R-:W-:Y:S02]  /*02b0*/  CS2R R86, SRZ ;  /* 0x0000000000567805 */ /* 0x000fe4000001ff00 */
[----:B------:R-:W-:Y:S02]  /*02c0*/  CS2R R84, SRZ ;  /* 0x0000000000547805 */ /* 0x000fe4000001ff00 */
[----:B------:R-:W-:Y:S02]  /*02d0*/  CS2R R82, SRZ ;  /* 0x0000000000527805 */ /* 0x000fe4000001ff00 */
[----:B------:R-:W-:Y:S01]  /*02e0*/  CS2R R80, SRZ ;  /* 0x0000000000507805 */ /* 0x000fe2000001ff00 */
[----:B------:R-:W4:Y:S01]  /*02f0*/  LDCU.64 UR10, c[0x0][0x358] ;  /* 0x00006b00ff0a77ac */ /* 0x000f220008000a00 */
[----:B--2---:R-:W2:Y:S08]  /*0300*/  MUFU.RCP R5, R5 ;  /* 0x0000000500057308 */ /* 0x004eb00000001000 */
[----:B---3--:R-:W-:Y:S01]  /*0310*/  MUFU.RCP R6, R6 ;  /* 0x0000000600067308 */ /* 0x008fe20000001000 */
[----:B--2---:R-:W-:-:S07]  /*0320*/  IADD3 R2, PT, PT, R5, 0xffffffe, RZ ;  /* 0x0ffffffe05027810 */ /* 0x004fce0007ffe0ff */
[----:B------:R2:W3:Y:S02]  /*0330*/  F2I.FTZ.U32.TRUNC.NTZ R3, R2 ;  /* 0x0000000200037305 */ /* 0x0004e4000021f000 */
[----:B--2---:R-:W-:Y:S02]  /*0340*/  HFMA2 R2, -RZ, RZ, 0, 0 ;  /* 0x00000000ff027431 */ /* 0x004fe400000001ff */
[----:B---3--:R-:W-:-:S04]  /*0350*/  IMAD R7, R7, R3, RZ ;  /* 0x0000000307077224 */ /* 0x008fc800078e02ff */
[----:B------:R-:W-:-:S04]  /*0360*/  IMAD.HI.U32 R3, R3, R7, R2 ;  /* 0x0000000703037227 */ /* 0x000fc800078e0002 */
[----:B------:R-:W-:Y:S01]  /*0370*/  VIADD R2, R6, 0xffffffe ;  /* 0x0ffffffe06027836 */ /* 0x000fe20000000000 */
[----:B------:R-:W-:Y:S01]  /*0380*/  IABS R6, R0 ;  /* 0x0000000000067213 */ /* 0x000fe20000000000 */
[----:B0-----:R-:W-:-:S04]  /*0390*/  IMAD.HI.U32 R5, R3, UR4, RZ ;  /* 0x0000000403057c27 */ /* 0x001fc8000f8e00ff */
[----:B------:R-:W-:Y:S02]  /*03a0*/  IMAD.MOV R3, RZ, RZ, -R5 ;  /* 0x000000ffff037224 */ /* 0x000fe400078e0a05 */
[----:B------:R-:W-:Y:S02]  /*03b0*/  IMAD.MOV R6, RZ, RZ, -R6 ;  /* 0x000000ffff067224 */ /* 0x000fe400078e0a06 */
[----:B------:R-:W-:-:S05]  /*03c0*/  IMAD R3, R4, R3, UR4 ;  /* 0x0000000404037e24 */ /* 0x000fca000f8e0203 */
[----:B------:R-:W-:-:S13]  /*03d0*/  ISETP.GE.U32.AND P0, PT, R3, R4, PT ;  /* 0x000000040300720c */ /* 0x000fda0003f06070 */
[----:B------:R-:W-:Y:S02]  /*03e0*/  @P0 IADD3 R3, PT, PT, -R4, R3, RZ ;  /* 0x0000000304030210 */ /* 0x000fe40007ffe1ff */
[----:B------:R-:W-:Y:S02]  /*03f0*/  @P0 IADD3 R5, PT, PT, R5, 0x1, RZ ;  /* 0x0000000105050810 */ /* 0x000fe40007ffe0ff */
[----:B------:R-:W-:Y:S02]  /*0400*/  ISETP.GE.U32.AND P1, PT, R3, R4, PT ;  /* 0x000000040300720c */ /* 0x000fe40003f26070 */
[----:B------:R0:W2:Y:S02]  /*0410*/  F2I.FTZ.U32.TRUNC.NTZ R3, R2 ;  /* 0x0000000200037305 */ /* 0x0000a4000021f000 */
[----:B0-----:R-:W-:-:S09]  /*0420*/  MOV R2, RZ ;  /* 0x000000ff00027202 */ /* 0x001fd20000000f00 */
[----:B------:R-:W-:Y:S01]  /*0430*/  @P1 VIADD R5, R5, 0x1 ;  /* 0x0000000105051836 */ /* 0x000fe20000000000 */
[----:B------:R-:W-:Y:S02]  /*0440*/  @!P2 LOP3.LUT R5, RZ, R4, RZ, 0x33, !PT ;  /* 0x00000004ff05a212 */ /* 0x000fe400078e33ff */
[----:B--2---:R-:W-:-:S03]  /*0450*/  IADD3 R9, PT, PT, RZ, -R3, RZ ;  /* 0x80000003ff097210 */ /* 0x004fc60007ffe0ff */
[----:B------:R-:W-:Y:S02]  /*0460*/  IMAD.MOV R7, RZ, RZ, -R5 ;  /* 0x000000ffff077224 */ /* 0x000fe400078e0a05 */
[----:B------:R-:W-:Y:S02]  /*0470*/  IMAD R9, R9, R10, RZ ;  /* 0x0000000a09097224 */ /* 0x000fe400078e02ff */
[----:B------:R-:W-:Y:S01]  /*0480*/  IMAD R7, R4, R7, UR4 ;  /* 0x0000000404077e24 */ /* 0x000fe2000f8e0207 */
[----:B------:R-:W0:Y:S01]  /*0490*/  LDCU UR4, c[0x0][0x3a0] ;  /* 0x00007400ff0477ac */ /* 0x000e220008000800 */
[----:B------:R-:W-:Y:S01]  /*04a0*/  IMAD.HI.U32 R2, R3, R9, R2 ;  /* 0x0000000903027227 */ /* 0x000fe200078e0002 */
[----:B------:R-:W-:Y:S02]  /*04b0*/  IABS R9, R8 ;  /* 0x0000000800097213 */ /* 0x000fe40000000000 */
[----:B------:R-:W-:-:S04]  /*04c0*/  IABS R4, R7 ;  /* 0x0000000700047213 */ /* 0x000fc80000000000 */
[----:B------:R-:W-:Y:S02]  /*04d0*/  MOV R3, R4 ;  /* 0x0000000400037202 */ /* 0x000fe40000000f00 */
[----:B------:R-:W2:Y:S03]  /*04e0*/  I2F.RP R4, R9 ;  /* 0x0000000900047306 */ /* 0x000ea60000209400 */
[----:B------:R-:W-:-:S04]  /*04f0*/  IMAD.HI.U32 R2, R2, R3, RZ ;  /* 0x0000000302027227 */ /* 0x000fc800078e00ff */
[----:B------:R-:W-:Y:S02]  /*0500*/  IMAD R3, R2, R6, R3 ;  /* 0x0000000602037224 */ /* 0x000fe400078e0203 */
[----:B0-----:R-:W-:-:S03]  /*0510*/  IMAD R5, R5, UR4, RZ ;  /* 0x0000000405057c24 */ /* 0x001fc6000f8e02ff */
[----:B------:R-:W-:Y:S01]  /*0520*/  ISETP.GT.U32.AND P2, PT, R10, R3, PT ;  /* 0x000000030a00720c */ /* 0x000fe20003f44070 */
[----:B--2---:R-:W0:-:S12]  /*0530*/  MUFU.RCP R4, R4 ;  /* 0x0000000400047308 */ /* 0x004e180000001000 */
[----:B------:R-:W-:Y:S02]  /*0540*/  @!P2 IMAD.IADD R3, R3, 0x1, -R10 ;  /* 0x000000010303a824 */ /* 0x000fe400078e0a0a */
[----:B------:R-:W-:Y:S01]  /*0550*/  @!P2 VIADD R2, R2, 0x1 ;  /* 0x000000010202a836 */ /* 0x000fe20000000000 */
[----:B------:R-:W-:Y:S02]  /*0560*/  ISETP.NE.AND P2, PT, R0, RZ, PT ;  /* 0x000000ff0000720c */ /* 0x000fe40003f45270 */
[----:B------:R-:W-:Y:S02]  /*0570*/  ISETP.GE.U32.AND P0, PT, R3, R10, PT ;  /* 0x0000000a0300720c */ /* 0x000fe40003f06070 */
[----:B------:R-:W-:Y:S02]  /*0580*/  LOP3.LUT R3, R7, R0, RZ, 0x3c, !PT ;  /* 0x0000000007037212 */ /* 0x000fe400078e3cff */
[----:B0-----:R-:W-:Y:S02]  /*0590*/  IADD3 R6, PT, PT, R4, 0xffffffe, RZ ;  /* 0x0ffffffe04067810 */ /* 0x001fe40007ffe0ff */
[----:B------:R-:W-:-:S02]  /*05a0*/  ISETP.GE.AND P1, PT, R3, RZ, PT ;  /* 0x000000ff0300720c */ /* 0x000fc40003f26270 */
[----:B------:R-:W0:Y:S05]  /*05b0*/  F2I.FTZ.U32.TRUNC.NTZ R3, R6 ;  /* 0x0000000600037305 */ /* 0x000e2a000021f000 */
[----:B------:R-:W-:-:S05]  /*05c0*/  @P0 IADD3 R2, PT, PT, R2, 0x1, RZ ;  /* 0x0000000102020810 */ /* 0x000fca0007ffe0ff */
[----:B------:R-:W-:-:S05]  /*05d0*/  IMAD.MOV.U32 R11, RZ, RZ, R2 ;  /* 0x000000ffff0b7224 */ /* 0x000fca00078e0002 */
[----:B------:R-:W-:Y:S01]  /*05e0*/  @!P1 IADD3 R11, PT, PT, -R11, RZ, RZ ;  /* 0x000000ff0b0b9210 */ /* 0x000fe20007ffe1ff */
[----:B0-----:R-:W-:Y:S01]  /*05f0*/  IMAD.MOV R4, RZ, RZ, -R3 ;  /* 0x000000ffff047224 */ /* 0x001fe200078e0a03 */
[----:B------:R-:W-:-:S04]  /*0600*/  @!P2 LOP3.LUT R11, RZ, R0, RZ, 0x33, !PT ;  /* 0x00000000ff0ba212 */ /* 0x000fc800078e33ff */
[----:B------:R-:W-:-:S05]  /*0610*/  IADD3 R2, PT, PT, -R11, RZ, RZ ;  /* 0x000000ff0b027210 */ /* 0x000fca0007ffe1ff */
[----:B------:R-:W-:Y:S02]  /*0620*/  IMAD R13, R0, R2, R7 ;  /* 0x00000002000d7224 */ /* 0x000fe400078e0207 */
[----:B------:R-:W-:Y:S02]  /*0630*/  IMAD R7, R4, R9, RZ ;  /* 0x0000000904077224 */ /* 0x000fe400078e02ff */
[----:B------:R-:W-:Y:S01]  /*0640*/  IMAD.MOV.U32 R2, RZ, RZ, RZ ;  /* 0x000000ffff027224 */ /* 0x000fe200078e00ff */
[----:B------:R-:W-:-:S03]  /*0650*/  IABS R0, R13 ;  /* 0x0000000d00007213 */ /* 0x000fc60000000000 */
[----:B------:R-:W-:Y:S02]  /*0660*/  IMAD.HI.U32 R2, R3, R7, R2 ;  /* 0x0000000703027227 */ /* 0x000fe400078e0002 */
[----:B------:R-:W0:Y:S04]  /*0670*/  S2R R7, SR_TID.X ;  /* 0x0000000000077919 */ /* 0x000e280000002100 */
[----:B------:R-:W-:-:S05]  /*0680*/  IMAD.HI.U32 R2, R2, R0, RZ ;  /* 0x0000000002027227 */ /* 0x000fca00078e00ff */
[----:B------:R-:W-:-:S05]  /*0690*/  IADD3 R3, PT, PT, -R2, RZ, RZ ;  /* 0x000000ff02037210 */ /* 0x000fca0007ffe1ff */
[----:B------:R-:W-:Y:S01]  /*06a0*/  IMAD R0, R9, R3, R0 ;  /* 0x0000000309007224 */ /* 0x000fe200078e0200 */
[----:B------:R-:W-:-:S04]  /*06b0*/  LOP3.LUT R3, R13, R8, RZ, 0x3c, !PT ;  /* 0x000000080d037212 */ /* 0x000fc800078e3cff */
[----:B------:R-:W-:Y:S02]  /*06c0*/  ISETP.GT.U32.AND P2, PT, R9, R0, PT ;  /* 0x000000000900720c */ /* 0x000fe40003f44070 */
[----:B------:R-:W-:-:S11]  /*06d0*/  ISETP.GE.AND P1, PT, R3, RZ, PT ;  /* 0x000000ff0300720c */ /* 0x000fd60003f26270 */
[----:B------:R-:W-:Y:S01]  /*06e0*/  @!P2 IMAD.IADD R0, R0, 0x1, -R9 ;  /* 0x000000010000a824 */ /* 0x000fe200078e0a09 */
[----:B------:R-:W-:Y:S02]  /*06f0*/  @!P2 IADD3 R2, PT, PT, R2, 0x1, RZ ;  /* 0x000000010202a810 */ /* 0x000fe40007ffe0ff */
[----:B------:R-:W-:Y:S02]  /*0700*/  ISETP.NE.AND P2, PT, R8, RZ, PT ;  /* 0x000000ff0800720c */ /* 0x000fe40003f45270 */
[----:B------:R-:W-:Y:S02]  /*0710*/  ISETP.GE.U32.AND P0, PT, R0, R9, PT ;  /* 0x000000090000720c */ /* 0x000fe40003f06070 */
[----:B------:R-:W2:Y:S11]  /*0720*/  S2R R0, SR_TID.Y ;  /* 0x0000000000007919 */ /* 0x000eb60000002200 */
[----:B------:R-:W-:-:S05]  /*0730*/  @P0 VIADD R2, R2, 0x1 ;  /* 0x0000000102020836 */ /* 0x000fca0000000000 */
[----:B------:R-:W-:-:S05]  /*0740*/  MOV R3, R2 ;  /* 0x0000000200037202 */ /* 0x000fca0000000f00 */
[----:B------:R-:W-:Y:S01]  /*0750*/  @!P1 IMAD.MOV R3, RZ, RZ, -R3 ;  /* 0x000000ffff039224 */ /* 0x000fe200078e0a03 */
[----:B------:R-:W-:-:S04]  /*0760*/  @!P2 LOP3.LUT R3, RZ, R8, RZ, 0x33, !PT ;  /* 0x00000008ff03a212 */ /* 0x000fc800078e33ff */
[C---:B------:R-:W-:Y:S01]  /*0770*/  IADD3 R9, PT, PT, -R3.reuse, RZ, RZ ;  /* 0x000000ff03097210 */ /* 0x040fe20007ffe1ff */
[----:B------:R-:W-:Y:S02]  /*0780*/  IMAD R3, R3, 0x6, RZ ;  /* 0x0000000603037824 */ /* 0x000fe400078e02ff */
[----:B--2---:R-:W-:Y:S01]  /*0790*/  IMAD R2, R11, 0x10, R0 ;  /* 0x000000100b027824 */ /* 0x004fe200078e0200 */
[----:B------:R-:W-:Y:S01]  /*07a0*/  CS2R R10, SRZ ;  /* 0x00000000000a7805 */ /* 0x000fe2000001ff00 */
[----:B------:R-:W-:Y:S01]  /*07b0*/  IMAD R0, R8, R9, R13 ;  /* 0x0000000908007224 */ /* 0x000fe200078e020d */
[----:B------:R-:W-:Y:S01]  /*07c0*/  CS2R R8, SRZ ;  /* 0x0000000000087805 */ /* 0x000fe2000001ff00 */
[----:B------:R-:W-:Y:S01]  /*07d0*/  IMAD R2, R5, 0x6, R2 ;  /* 0x0000000605027824 */ /* 0x000fe200078e0202 */
[----:B------:R-:W-:Y:S02]  /*07e0*/  CS2R R12, SRZ ;  /* 0x00000000000c7805 */ /* 0x000fe4000001ff00 */
[----:B0-----:R-:W-:Y:S01]  /*07f0*/  LEA R0, R0, R7, 0x4 ;  /* 0x0000000700007211 */ /* 0x001fe200078e20ff */
[----:B-1----:R-:W-:Y:S01]  /*0800*/  IMAD R5, R2, UR5, R3 ;  /* 0x0000000502057c24 */ /* 0x002fe2000f8e0203 */
[----:B----4-:R-:W-:Y:S06]  /*0810*/  BRA.U !UP0, `(.L_x_39) ;  /* 0x0000001d086c7547 */ /* 0x010fec000b800000 */
[----:B------:R-:W-:Y:S01]  /*0820*/  VIADD R4, R2, UR4 ;  /* 0x0000000402047c36 */ /* 0x000fe20008000000 */
[----:B------:R-:W-:Y:S01]  /*0830*/  CS2R R18, SRZ ;  /* 0x0000000000127805 */ /* 0x000fe2000001ff00 */
[----:B------:R-:W-:-:S03]  /*0840*/  UMOV UR5, URZ ;  /* 0x000000ff00057c82 */ /* 0x000fc60008000000 */
[----:B------:R-:W-:-:S05]  /*0850*/  IADD3 R6, PT, PT, R4, UR4, RZ ;  /* 0x0000000404067c10 */ /* 0x000fca000fffe0ff */
[----:B------:R-:W-:-:S05]  /*0860*/  VIADD R7, R6, UR4 ;  /* 0x0000000406077c36 */ /* 0x000fca0008000000 */
[----:B------:R-:W-:-:S05]  /*0870*/  IADD3 R100, PT, PT, R7, UR4, RZ ;  /* 0x0000000407647c10 */ /* 0x000fca000fffe0ff */
[----:B------:R-:W-:Y:S01]  /*0880*/  VIADD R101, R100, UR4 ;  /* 0x0000000464657c36 */ /* 0x000fe20008000000 */
[----:B------:R-:W-:-:S06]  /*0890*/  UMOV UR4, URZ ;  /* 0x000000ff00047c82 */ /* 0x000fcc0008000000 */
.L_x_49:
[----:B0-----:R-:W0:Y:S01]  /*08a0*/  LDCU UR9, c[0x0][0x3cc] ;  /* 0x00007980ff0977ac */ /* 0x001e220008000800 */
[----:B-1----:R-:W1:Y:S01]  /*08b0*/  S2R R42, SR_TID.Y ;  /* 0x00000000002a7919 */ /* 0x002e620000002200 */
[----:B------:R-:W-:Y:S01]  /*08c0*/  BSSY.RECONVERGENT B0, `(.L_x_40) ;  /* 0x000002c000007945 */ /* 0x000fe20003800200 */
[----:B------:R-:W-:Y:S01]  /*08d0*/  UIADD3 UR7, UPT, UPT, UR4, 0x10, URZ ;  /* 0x0000001004077890 */ /* 0x000fe2000fffe0ff */
[----:B------:R-:W2:Y:S03]  /*08e0*/  S2R R43, SR_TID.X ;  /* 0x00000000002b7919 */ /* 0x000ea60000002100 */
[----:B0-----:R-:W-:-:S04]  /*08f0*/  UIADD3 UR6, UPT, UPT, UR7, -UR9, URZ ;  /* 0x8000000907067290 */ /* 0x001fc8000fffe0ff */
[----:B------:R-:W-:-:S04]  /*0900*/  UISETP.GT.AND UP0, UPT, UR6, URZ, UPT ;  /* 0x000000ff0600728c */ /* 0x000fc8000bf04270 */
[----:B------:R-:W-:-:S04]  /*0910*/  USEL UR5, UR6, UR5, UP0 ;  /* 0x0000000506057287 */ /* 0x000fc80008000000 */
[----:B------:R-:W-:-:S06]  /*0920*/  UIADD3 UR6, UPT, UPT, -UR5, 0x10, URZ ;  /* 0x0000001005067890 */ /* 0x000fcc000fffe1ff */
[----:B-1----:R-:W-:-:S13]  /*0930*/  ISETP.GE.U32.AND P0, PT, R42, UR6, PT ;  /* 0x000000062a007c0c */ /* 0x002fda000bf06070 */
[----:B--2---:R-:W-:Y:S05]  /*0940*/  @P0 BRA `(.L_x_41) ;  /* 0x00000000008c0947 */ /* 0x004fea0003800000 */
[----:B------:R-:W0:Y:S01]  /*0950*/  LDCU UR6, c[0x0][0x3bc] ;  /* 0x00007780ff0677ac */ /* 0x000e220008000800 */
[----:B------:R-:W-:Y:S01]  /*0960*/  IADD3 R57, PT, PT, R42, UR4, RZ ;  /* 0x000000042a397c10 */ /* 0x000fe2000fffe0ff */
[----:B------:R-:W1:Y:S01]  /*0970*/  LDC.64 R68, c[0x0][0x388] ;  /* 0x0000e200ff447b82 */ /* 0x000e620000000a00 */
[----:B------:R-:W2:Y:S03]  /*0980*/  LDCU UR8, c[0x0][0x398] ;  /* 0x00007300ff0877ac */ /* 0x000ea60008000800 */
[----:B0-----:R-:W-:-:S04]  /*0990*/  IMAD R56, R57, UR6, R0 ;  /* 0x0000000639387c24 */ /* 0x001fc8000f8e0200 */
[----:B--2---:R-:W-:-:S04]  /*09a0*/  IMAD R57, R3, UR8, R56 ;  /* 0x0000000803397c24 */ /* 0x004fc8000f8e0238 */
[C---:B------:R-:W-:Y:S02]  /*09b0*/  VIADD R61, R57.reuse, UR8 ;  /* 0x00000008393d7c36 */ /* 0x040fe40008000000 */
[----:B-1----:R-:W-:-:S03]  /*09c0*/  IMAD.WIDE.U32 R56, R57, 0x8, R68 ;  /* 0x0000000839387825 */ /* 0x002fc600078e0044 */
[C---:B------:R-:W-:Y:S01]  /*09d0*/  IADD3 R63, PT, PT, R61.reuse, UR8, RZ ;  /* 0x000000083d3f7c10 */ /* 0x040fe2000fffe0ff */
[--C-:B------:R-:W-:Y:S02]  /*09e0*/  IMAD.WIDE.U32 R60, R61, 0x8, R68.reuse ;  /* 0x000000083d3c7825 */ /* 0x100fe400078e0044 */
[----:B------:R-:W2:Y:S02]  /*09f0*/  LDG.E.64 R56, desc[UR10][R56.64] ;  /* 0x0000000a38387981 */ /* 0x000ea4000c1e1b00 */
[C---:B------:R-:W-:Y:S02]  /*0a00*/  VIADD R65, R63.reuse, UR8 ;  /* 0x000000083f417c36 */ /* 0x040fe40008000000 */
[--C-:B------:R-:W-:Y:S01]  /*0a10*/  IMAD.WIDE.U32 R62, R63, 0x8, R68.reuse ;  /* 0x000000083f3e7825 */ /* 0x100fe200078e0044 */
[----:B------:R-:W3:Y:S02]  /*0a20*/  LDG.E.64 R60, desc[UR10][R60.64] ;  /* 0x0000000a3c3c7981 */ /* 0x000ee4000c1e1b00 */
[C---:B------:R-:W-:Y:S01]  /*0a30*/  IADD3 R67, PT, PT, R65.reuse, UR8, RZ ;  /* 0x0000000841437c10 */ /* 0x040fe2000fffe0ff */
[----:B------:R-:W-:-:S02]  /*0a40*/  IMAD.WIDE.U32 R64, R65, 0x8, R68 ;  /* 0x0000000841407825 */ /* 0x000fc400078e0044 */
[----:B------:R-:W4:Y:S02]  /*0a50*/  LDG.E.64 R62, desc[UR10][R62.64] ;  /* 0x0000000a3e3e7981 */ /* 0x000f24000c1e1b00 */
[C---:B------:R-:W-:Y:S02]  /*0a60*/  VIADD R71, R67.reuse, UR8 ;  /* 0x0000000843477c36 */ /* 0x040fe40008000000 */
[--C-:B------:R-:W-:Y:S01]  /*0a70*/  IMAD.WIDE.U32 R66, R67, 0x8, R68.reuse ;  /* 0x0000000843427825 */ /* 0x100fe200078e0044 */
[----:B------:R-:W5:Y:S03]  /*0a80*/  LDG.E.64 R64, desc[UR10][R64.64] ;  /* 0x0000000a40407981 */ /* 0x000f66000c1e1b00 */
[----:B------:R-:W-:Y:S02]  /*0a90*/  IMAD.WIDE.U32 R68, R71, 0x8, R68 ;  /* 0x0000000847447825 */ /* 0x000fe400078e0044 */
[----:B------:R-:W5:Y:S04]  /*0aa0*/  LDG.E.64 R66, desc[UR10][R66.64] ;  /* 0x0000000a42427981 */ /* 0x000f68000c1e1b00 */
[----:B------:R-:W5:Y:S01]  /*0ab0*/  LDG.E.64 R68, desc[UR10][R68.64] ;  /* 0x0000000a44447981 */ /* 0x000f62000c1e1b00 */
[----:B------:R-:W0:Y:S01]  /*0ac0*/  S2R R71, SR_CgaCtaId ;  /* 0x0000000000477919 */ /* 0x000e220000008800 */
[----:B------:R-:W1:Y:S01]  /*0ad0*/  S2R R72, SR_TID.X ;  /* 0x0000000000487919 */ /* 0x000e620000002100 */
[----:B------:R-:W-:-:S04]  /*0ae0*/  MOV R70, 0x400 ;  /* 0x0000040000467802 */ /* 0x000fc80000000f00 */
[----:B0-----:R-:W-:-:S05]  /*0af0*/  LEA R71, R71, R70, 0x18 ;  /* 0x0000004647477211 */ /* 0x001fca00078ec0ff */
[----:B------:R-:W-:-:S05]  /*0b00*/  IMAD R71, R42, 0x300, R71 ;  /* 0x000003002a477824 */ /* 0x000fca00078e0247 */
[----:B-1----:R-:W-:-:S05]  /*0b10*/  LEA R71, R72, R71, 0x3 ;  /* 0x0000004748477211 */ /* 0x002fca00078e18ff */
[----:B--2---:R0:W-:Y:S04]  /*0b20*/  STS.64 [R71], R56 ;  /* 0x0000003847007388 */ /* 0x0041e80000000a00 */
[----:B---3--:R0:W-:Y:S04]  /*0b30*/  STS.64 [R71+0x80], R60 ;  /* 0x0000803c47007388 */ /* 0x0081e80000000a00 */
[----:B----4-:R0:W-:Y:S04]  /*0b40*/  STS.64 [R71+0x100], R62 ;  /* 0x0001003e47007388 */ /* 0x0101e80000000a00 */
[----:B-----5:R0:W-:Y:S04]  /*0b50*/  STS.64 [R71+0x180], R64 ;  /* 0x0001804047007388 */ /* 0x0201e80000000a00 */
[----:B------:R0:W-:Y:S04]  /*0b60*/  STS.64 [R71+0x200], R66 ;  /* 0x0002004247007388 */ /* 0x0001e80000000a00 */
[----:B------:R0:W-:Y:S02]  /*0b70*/  STS.64 [R71+0x280], R68 ;  /* 0x0002804447007388 */ /* 0x0001e40000000a00 */
.L_x_41:
[----:B------:R-:W-:Y:S05]  /*0b80*/  BSYNC.RECONVERGENT B0 ;  /* 0x0000000000007941 */ /* 0x000fea0003800200 */
.L_x_40:
[----:B------:R-:W-:Y:S01]  /*0b90*/  UIADD3 UR6, UPT, UPT, -UR5, 0x10, URZ ;  /* 0x0000001005067890 */ /* 0x000fe2000fffe1ff */
[----:B------:R-:W-:Y:S05]  /*0ba0*/  BSSY.RECONVERGENT B0, `(.L_x_42) ;  /* 0x0000024000007945 */ /* 0x000fea0003800200 */
[----:B------:R-:W-:-:S13]  /*0bb0*/  ISETP.GE.U32.AND P0, PT, R43, UR6, PT ;  /* 0x000000062b007c0c */ /* 0x000fda000bf06070 */
[----:B------:R-:W-:Y:S05]  /*0bc0*/  @P0 BRA `(.L_x_43) ;  /* 0x0000000000840947 */ /* 0x000fea0003800000 */
[----:B0-----:R-:W0:Y:S01]  /*0bd0*/  LDC.64 R68, c[0x0][0x390] ;  /* 0x0000e400ff447b82 */ /* 0x001e220000000a00 */
[----:B------:R-:W1:Y:S01]  /*0be0*/  LDCU UR6, c[0x0][0x3a8] ;  /* 0x00007500ff0677ac */ /* 0x000e620008000800 */
[----:B------:R-:W-:-:S04]  /*0bf0*/  VIADD R57, R43, UR4 ;  /* 0x000000042b397c36 */ /* 0x000fc80008000000 */
[--C-:B-1----:R-:W-:Y:S02]  /*0c00*/  IMAD R61, R2, UR6, R57.reuse ;  /* 0x00000006023d7c24 */ /* 0x102fe4000f8e0239 */
[--C-:B------:R-:W-:Y:S02]  /*0c10*/  IMAD R63, R4, UR6, R57.reuse ;  /* 0x00000006043f7c24 */ /* 0x100fe4000f8e0239 */
[--C-:B------:R-:W-:Y:S02]  /*0c20*/  IMAD R65, R6, UR6, R57.reuse ;  /* 0x0000000606417c24 */ /* 0x100fe4000f8e0239 */
[--C-:B------:R-:W-:Y:S02]  /*0c30*/  IMAD R67, R7, UR6, R57.reuse ;  /* 0x0000000607437c24 */ /* 0x100fe4000f8e0239 */
[--C-:B------:R-:W-:Y:S02]  /*0c40*/  IMAD R71, R100, UR6, R57.reuse ;  /* 0x0000000664477c24 */ /* 0x100fe4000f8e0239 */
[----:B------:R-:W-:-:S02]  /*0c50*/  IMAD R73, R101, UR6, R57 ;  /* 0x0000000665497c24 */ /* 0x000fc4000f8e0239 */
[----:B0-----:R-:W-:-:S04]  /*0c60*/  IMAD.WIDE.U32 R56, R61, 0x8, R68 ;  /* 0x000000083d387825 */ /* 0x001fc800078e0044 */
[--C-:B------:R-:W-:Y:S02]  /*0c70*/  IMAD.WIDE.U32 R60, R63, 0x8, R68.reuse ;  /* 0x000000083f3c7825 */ /* 0x100fe400078e0044 */
[----:B------:R-:W2:Y:S02]  /*0c80*/  LDG.E.64 R56, desc[UR10][R56.64] ;  /* 0x0000000a38387981 */ /* 0x000ea4000c1e1b00 */
[--C-:B------:R-:W-:Y:S02]  /*0c90*/  IMAD.WIDE.U32 R62, R65, 0x8, R68.reuse ;  /* 0x00000008413e7825 */ /* 0x100fe400078e0044 */
[----:B------:R-:W3:Y:S02]  /*0ca0*/  LDG.E.64 R60, desc[UR10][R60.64] ;  /* 0x0000000a3c3c7981 */ /* 0x000ee4000c1e1b00 */
[--C-:B------:R-:W-:Y:S02]  /*0cb0*/  IMAD.WIDE.U32 R64, R67, 0x8, R68.reuse ;  /* 0x0000000843407825 */ /* 0x100fe400078e0044 */
[----:B------:R-:W4:Y:S02]  /*0cc0*/  LDG.E.64 R62, desc[UR10][R62.64] ;  /* 0x0000000a3e3e7981 */ /* 0x000f24000c1e1b00 */
[----:B------:R-:W-:-:S02]  /*0cd0*/  IMAD.WIDE.U32 R66, R71, 0x8, R68 ;  /* 0x0000000847427825 */ /* 0x000fc400078e0044 */
[----:B------:R-:W5:Y:S02]  /*0ce0*/  LDG.E.64 R64, desc[UR10][R64.64] ;  /* 0x0000000a40407981 */ /* 0x000f64000c1e1b00 */
[----:B------:R-:W-:Y:S02]  /*0cf0*/  IMAD.WIDE.U32 R68, R73, 0x8, R68 ;  /* 0x0000000849447825 */ /* 0x000fe400078e0044 */
[----:B------:R-:W5:Y:S04]  /*0d00*/  LDG.E.64 R66, desc[UR10][R66.64] ;  /* 0x0000000a42427981 */ /* 0x000f68000c1e1b00 */
[----:B------:R-:W5:Y:S01]  /*0d10*/  LDG.E.64 R68, desc[UR10][R68.64] ;  /* 0x0000000a44447981 */ /* 0x000f62000c1e1b00 */
[----:B------:R-:W0:Y:S01]  /*0d20*/  S2R R71, SR_CgaCtaId ;  /* 0x0000000000477919 */ /* 0x000e220000008800 */
[----:B------:R-:W-:-:S04]  /*0d30*/  MOV R70, 0x400 ;  /* 0x0000040000467802 */ /* 0x000fc80000000f00 */
[----:B------:R-:W-:-:S04]  /*0d40*/  IADD3 R70, PT, PT, R70, 0x3000, RZ ;  /* 0x0000300046467810 */ /* 0x000fc80007ffe0ff */
[----:B0-----:R-:W-:-:S05]  /*0d50*/  LEA R70, R71, R70, 0x18 ;  /* 0x0000004647467211 */ /* 0x001fca00078ec0ff */
[----:B------:R-:W-:-:S04]  /*0d60*/  IMAD R71, R43, 0x300, R70 ;  /* 0x000003002b477824 */ /* 0x000fc800078e0246 */
[----:B------:R-:W-:-:S05]  /*0d70*/  IMAD R71, R42, 0x8, R71 ;  /* 0x000000082a477824 */ /* 0x000fca00078e0247 */
[----:B--2---:R1:W-:Y:S04]  /*0d80*/  STS.64 [R71], R56 ;  /* 0x0000003847007388 */ /* 0x0043e80000000a00 */
[----:B---3--:R1:W-:Y:S04]  /*0d90*/  STS.64 [R71+0x80], R60 ;  /* 0x0000803c47007388 */ /* 0x0083e80000000a00 */
[----:B----4-:R1:W-:Y:S04]  /*0da0*/  STS.64 [R71+0x100], R62 ;  /* 0x0001003e47007388 */ /* 0x0103e80000000a00 */
[----:B-----5:R1:W-:Y:S04]  /*0db0*/  STS.64 [R71+0x180], R64 ;  /* 0x0001804047007388 */ /* 0x0203e80000000a00 */
[----:B------:R1:W-:Y:S04]  /*0dc0*/  STS.64 [R71+0x200], R66 ;  /* 0x0002004247007388 */ /* 0x0003e80000000a00 */
[----:B------:R1:W-:Y:S02]  /*0dd0*/  STS.64 [R71+0x280], R68 ;  /* 0x0002804447007388 */ /* 0x0003e40000000a00 */
.L_x_43:
[----:B------:R-:W-:Y:S05]  /*0de0*/  BSYNC.RECONVERGENT B0 ;  /* 0x0000000000007941 */ /* 0x000fea0003800200 */
.L_x_42:
[----:B------:R-:W-:Y:S01]  /*0df0*/  BAR.SYNC.DEFER_BLOCKING 0x0 ;  /* 0x0000000000007b1d */ /* 0x000fe20000010000 */
[----:B------:R-:W-:-:S09]  /*0e00*/  UISETP.GT.AND UP0, UPT, UR5, 0xf, UPT ;  /* 0x0000000f0500788c */ /* 0x000fd2000bf04270 */
[----:B------:R-:W-:Y:S05]  /*0e10*/  BRA.U UP0, `(.L_x_44) ;  /* 0x0000001500dc7547 */ /* 0x000fea000b800000 */
[----:B------:R-:W2:Y:S01]  /*0e20*/  S2UR UR8, SR_CgaCtaId ;  /* 0x00000000000879c3 */ /* 0x000ea20000008800 */
[----:B01----:R-:W-:Y:S01]  /*0e30*/  IMAD.MOV.U32 R57, RZ, RZ, 0x10 ;  /* 0x00000010ff397424 */ /* 0x003fe200078e00ff */
[----:B------:R-:W-:Y:S01]  /*0e40*/  IADD3 R102, PT, PT, RZ, -UR5, RZ ;  /* 0x80000005ff667c10 */ /* 0x000fe2000fffe0ff */
[----:B------:R-:W-:Y:S02]  /*0e50*/  UMOV UR4, 0x400 ;  /* 0x0000040000047882 */ /* 0x000fe40000000000 */
[----:B------:R-:W-:Y:S01]  /*0e60*/  UIADD3 UR6, UPT, UPT, UR4, 0x3000, URZ ;  /* 0x0000300004067890 */ /* 0x000fe2000fffe0ff */
[----:B------:R-:W-:-:S04]  /*0e70*/  VIADDMNMX R102, R102, R57, 0x1, !PT ;  /* 0x0000000166667446 */ /* 0x000fc80007800139 */
[----:B------:R-:W-:-:S04]  /*0e80*/  IADD3 R102, PT, PT, -R102, RZ, RZ ;  /* 0x000000ff66667210 */ /* 0x000fc80007ffe1ff */
[----:B------:R-:W-:Y:S01]  /*0e90*/  ISETP.GE.AND P0, PT, R102, RZ, PT ;  /* 0x000000ff6600720c */ /* 0x000fe20003f06270 */
[----:B--2---:R-:W-:Y:S02]  /*0ea0*/  ULEA UR4, UR8, UR4, 0x18 ;  /* 0x0000000408047291 */ /* 0x004fe4000f8ec0ff */
[----:B------:R-:W-:-:S04]  /*0eb0*/  ULEA UR6, UR8, UR6, 0x18 ;  /* 0x0000000608067291 */ /* 0x000fc8000f8ec0ff */
[----:B------:R-:W-:Y:S02]  /*0ec0*/  LEA R43, R43, UR4, 0x3 ;  /* 0x000000042b2b7c11 */ /* 0x000fe4000f8e18ff */
[----:B------:R-:W-:-:S03]  /*0ed0*/  LEA R42, R42, UR6, 0x3 ;  /* 0x000000062a2a7c11 */ /* 0x000fc6000f8e18ff */
[----:B------:R-:W-:Y:S01]  /*0ee0*/  VIADD R103, R43, 0x180 ;  /* 0x000001802b677836 */ /* 0x000fe20000000000 */
[----:B------:R-:W-:Y:S01]  /*0ef0*/  IADD3 R104, PT, PT, R42, 0x180, RZ ;  /* 0x000001802a687810 */ /* 0x000fe20007ffe0ff */
[----:B------:R-:W-:Y:S06]  /*0f00*/  @P0 BRA `(.L_x_45) ;  /* 0x0000001000cc0947 */ /* 0x000fec0003800000 */
[----:B------:R-:W-:Y:S01]  /*0f10*/  IMAD.MOV R42, RZ, RZ, -R102 ;  /* 0x000000ffff2a7224 */ /* 0x000fe200078e0a66 */
[----:B------:R-:W-:-:S04]  /*0f20*/  PLOP3.LUT P0, PT, PT, PT, PT, 0x80, 0x8 ;  /* 0x000000000008781c */ /* 0x000fc80003f0f070 */
[----:B------:R-:W-:-:S13]  /*0f30*/  ISETP.GT.AND P1, PT, R42, 0x3, PT ;  /* 0x000000032a00780c */ /* 0x000fda0003f24270 */
[----:B------:R-:W-:Y:S05]  /*0f40*/  @!P1 BRA `(.L_x_46) ;  /* 0x0000000c00189947 */ /* 0x000fea0003800000 */
[----:B------:R-:W-:-:S13]  /*0f50*/  PLOP3.LUT P0, PT, PT, PT, PT, 0x8, 0x80 ;  /* 0x000000000080781c */ /* 0x000fda0003f0e170 */
.L_x_47:
[----:B------:R-:W-:Y:S01]  /*0f60*/  LDS.64 R112, [R104+-0x180] ;  /* 0xfffe800068707984 */ /* 0x000fe20000000a00 */
[----:B------:R-:W-:-:S03]  /*0f70*/  IADD3 R102, PT, PT, R102, 0x4, RZ ;  /* 0x0000000466667810 */ /* 0x000fc60007ffe0ff */
[----:B------:R-:W0:Y:S01]  /*0f80*/  LDS.64 R72, [R103+-0x180] ;  /* 0xfffe800067487984 */ /* 0x000e220000000a00 */
[----:B------:R-:W-:-:S03]  /*0f90*/  ISETP.GE.AND P1, PT, R102, -0x3, PT ;  /* 0xfffffffd6600780c */ /* 0x000fc60003f26270 */
[----:B------:R-:W1:Y:S04]  /*0fa0*/  LDS.64 R78, [R104+-0x80] ;  /* 0xffff8000684e7984 */ /* 0x000e680000000a00 */
[----:B------:R-:W2:Y:S04]  /*0fb0*/  LDS.64 R70, [R103+-0x100] ;  /* 0xffff000067467984 */ /* 0x000ea80000000a00 */
[----:B------:R-:W3:Y:S04]  /*0fc0*/  LDS.64 R68, [R103+-0x80] ;  /* 0xffff800067447984 */ /* 0x000ee80000000a00 */
[----:B------:R-:W4:Y:S04]  /*0fd0*/  LDS.64 R42, [R103] ;  /* 0x00000000672a7984 */ /* 0x000f280000000a00 */
[----:B------:R-:W5:Y:S04]  /*0fe0*/  LDS.64 R56, [R103+0x80] ;  /* 0x0000800067387984 */ /* 0x000f680000000a00 */
[----:B------:R-:W5:Y:S04]  /*0ff0*/  LDS.64 R66, [R104+-0x100] ;  /* 0xffff000068427984 */ /* 0x000f680000000a00 */
[----:B------:R-:W5:Y:S04]  /*1000*/  LDS.64 R64, [R104] ;  /* 0x0000000068407984 */ /* 0x000f680000000a00 */
[----:B------:R-:W5:Y:S04]  /*1010*/  LDS.64 R62, [R104+0x80] ;  /* 0x00008000683e7984 */ /* 0x000f680000000a00 */
[----:B------:R-:W5:Y:S04]  /*1020*/  LDS.64 R120, [R103+0x100] ;  /* 0x0001000067787984 */ /* 0x000f680000000a00 */
[----:B------:R-:W5:Y:S01]  /*1030*/  LDS.64 R60, [R104+0x100] ;  /* 0x00010000683c7984 */ /* 0x000f620000000a00 */
[----:B0-----:R-:W-:-:S02]  /*1040*/  DFMA R80, R112, R72, R80 ;  /* 0x000000487050722b */ /* 0x001fc40000000050 */
[----:B-1----:R-:W-:Y:S01]  /*1050*/  DFMA R52, R78, R72, R52 ;  /* 0x000000484e34722b */ /* 0x002fe20000000034 */
[----:B------:R-:W-:Y:S01]  /*1060*/  LDS.64 R110, [R104+0x180] ;  /* 0x00018000686e7984 */ /* 0x000fe20000000a00 */
[----:B--2---:R-:W-:-:S03]  /*1070*/  DFMA R82, R112, R70, R82 ;  /* 0x000000467052722b */ /* 0x004fc60000000052 */
[----:B------:R-:W0:Y:S01]  /*1080*/  LDS.64 R118, [R103+0x180] ;  /* 0x0001800067767984 */ /* 0x000e220000000a00 */
[----:B------:R-:W-:Y:S02]  /*1090*/  DFMA R50, R78, R70, R50 ;  /* 0x000000464e32722b */ /* 0x000fe40000000032 */
[-C--:B---3--:R-:W-:Y:S01]  /*10a0*/  DFMA R84, R112, R68.reuse, R84 ;  /* 0x000000447054722b */ /* 0x088fe20000000054 */
[----:B------:R-:W1:Y:S01]  /*10b0*/  LDS.64 R108, [R104+0x300] ;  /* 0x00030000686c7984 */ /* 0x000e620000000a00 */
[----:B------:R-:W-:Y:S02]  /*10c0*/  DFMA R48, R78, R68, R48 ;  /* 0x000000444e30722b */ /* 0x000fe40000000030 */
[-C--:B----4-:R-:W-:Y:S01]  /*10d0*/  DFMA R86, R112, R42.reuse, R86 ;  /* 0x0000002a7056722b */ /* 0x090fe20000000056 */
[----:B------:R-:W2:Y:S01]  /*10e0*/  LDS.64 R106, [R104+0x380] ;  /* 0x00038000686a7984 */ /* 0x000ea20000000a00 */
[----:B------:R-:W-:Y:S02]  /*10f0*/  DFMA R46, R78, R42, R46 ;  /* 0x0000002a4e2e722b */ /* 0x000fe4000000002e */
[-C--:B-----5:R-:W-:Y:S01]  /*1100*/  DFMA R88, R112, R56.reuse, R88 ;  /* 0x000000387058722b */ /* 0x0a0fe20000000058 */
[----:B------:R-:W3:Y:S01]  /*1110*/  LDS.64 R116, [R103+0x200] ;  /* 0x0002000067747984 */ /* 0x000ee20000000a00 */
[----:B------:R-:W-:-:S02]  /*1120*/  DFMA R44, R78, R56, R44 ;  /* 0x000000384e2c722b */ /* 0x000fc4000000002c */
[C---:B------:R-:W-:Y:S01]  /*1130*/  DFMA R54, R66.reuse, R56, R54 ;  /* 0x000000384236722b */ /* 0x040fe20000000036 */
[----:B------:R-:W-:Y:S01]  /*1140*/  LDS.64 R114, [R103+0x280] ;  /* 0x0002800067727984 */ /* 0x000fe20000000a00 */
[----:B------:R-:W-:Y:S02]  /*1150*/  DFMA R92, R66, R72, R92 ;  /* 0x00000048425c722b */ /* 0x000fe4000000005c */
[C---:B------:R-:W-:Y:S02]  /*1160*/  DFMA R32, R64.reuse, R56, R32 ;  /* 0x000000384020722b */ /* 0x040fe40000000020 */
[----:B------:R-:W-:Y:S02]  /*1170*/  DFMA R40, R64, R72, R40 ;  /* 0x000000484028722b */ /* 0x000fe40000000028 */
[C---:B------:R-:W-:Y:S02]  /*1180*/  DFMA R20, R62.reuse, R56, R20 ;  /* 0x000000383e14722b */ /* 0x040fe40000000014 */
[----:B------:R-:W-:-:S02]  /*1190*/  DFMA R28, R62, R72, R28 ;  /* 0x000000483e1c722b */ /* 0x000fc4000000001c */
[-C--:B------:R-:W-:Y:S02]  /*11a0*/  DFMA R112, R112, R120.reuse, R90 ;  /* 0x000000787070722b */ /* 0x080fe4000000005a */
[----:B------:R-:W-:Y:S02]  /*11b0*/  DFMA R78, R78, R120, R76 ;  /* 0x000000784e4e722b */ /* 0x000fe4000000004c */
[----:B------:R-:W-:Y:S02]  /*11c0*/  DFMA R16, R60, R72, R16 ;  /* 0x000000483c10722b */ /* 0x000fe40000000010 */
[-C--:B------:R-:W-:Y:S01]  /*11d0*/  DFMA R94, R66, R70.reuse, R94 ;  /* 0x00000046425e722b */ /* 0x080fe2000000005e */
[----:B------:R-:W4:Y:S01]  /*11e0*/  LDS.64 R72, [R104+0x400] ;  /* 0x0004000068487984 */ /* 0x000f220000000a00 */
[-C--:B------:R-:W-:Y:S02]  /*11f0*/  DFMA R38, R64, R70.reuse, R38 ;  /* 0x000000464026722b */ /* 0x080fe40000000026 */
[----:B------:R-:W-:-:S02]  /*1200*/  DFMA R26, R62, R70, R26 ;  /* 0x000000463e1a722b */ /* 0x000fc4000000001a */
[----:B------:R-:W-:Y:S02]  /*1210*/  DFMA R14, R60, R70, R14 ;  /* 0x000000463c0e722b */ /* 0x000fe4000000000e */
[-C--:B------:R-:W-:Y:S01]  /*1220*/  DFMA R96, R66, R68.reuse, R96 ;  /* 0x000000444260722b */ /* 0x080fe20000000060 */
[----:B------:R-:W5:Y:S01]  /*1230*/  LDS.64 R70, [R104+0x200] ;  /* 0x0002000068467984 */ /* 0x000f620000000a00 */
[-C--:B------:R-:W-:Y:S02]  /*1240*/  DFMA R36, R64, R68.reuse, R36 ;  /* 0x000000444024722b */ /* 0x080fe40000000024 */
[-C--:B------:R-:W-:Y:S02]  /*1250*/  DFMA R24, R62, R68.reuse, R24 ;  /* 0x000000443e18722b */ /* 0x080fe40000000018 */
[----:B------:R-:W-:Y:S02]  /*1260*/  DFMA R12, R60, R68, R12 ;  /* 0x000000443c0c722b */ /* 0x000fe4000000000c */
[-C--:B------:R-:W-:Y:S01]  /*1270*/  DFMA R98, R66, R42.reuse, R98 ;  /* 0x0000002a4262722b */ /* 0x080fe20000000062 */
[----:B------:R-:W5:Y:S01]  /*1280*/  LDS.64 R68, [R103+0x300] ;  /* 0x0003000067447984 */ /* 0x000f620000000a00 */
[----:B------:R-:W-:-:S02]  /*1290*/  DFMA R34, R64, R42, R34 ;  /* 0x0000002a4022722b */ /* 0x000fc40000000022 */
[-C--:B------:R-:W-:Y:S02]  /*12a0*/  DFMA R22, R62, R42.reuse, R22 ;  /* 0x0000002a3e16722b */ /* 0x080fe40000000016 */
[C---:B------:R-:W-:Y:S02]  /*12b0*/  DFMA R10, R60.reuse, R42, R10 ;  /* 0x0000002a3c0a722b */ /* 0x040fe4000000000a */
[----:B------:R-:W-:Y:S01]  /*12c0*/  DFMA R56, R60, R56, R8 ;  /* 0x000000383c38722b */ /* 0x000fe20000000008 */
[----:B------:R-:W5:Y:S01]  /*12d0*/  LDS.64 R42, [R104+0x280] ;  /* 0x00028000682a7984 */ /* 0x000f620000000a00 */
[-C--:B------:R-:W-:Y:S02]  /*12e0*/  DFMA R90, R66, R120.reuse, R74 ;  /* 0x00000078425a722b */ /* 0x080fe4000000004a */
[-C--:B------:R-:W-:Y:S01]  /*12f0*/  DFMA R76, R64, R120.reuse, R58 ;  /* 0x00000078404c722b */ /* 0x080fe2000000003a */
[----:B------:R-:W5:Y:S01]  /*1300*/  LDS.64 R8, [R103+0x380] ;  /* 0x0003800067087984 */ /* 0x000f620000000a00 */
[----:B------:R-:W-:-:S02]  /*1310*/  DFMA R74, R62, R120, R30 ;  /* 0x000000783e4a722b */ /* 0x000fc4000000001e */
[----:B------:R-:W-:Y:S01]  /*1320*/  DFMA R58, R60, R120, R18 ;  /* 0x000000783c3a722b */ /* 0x000fe20000000012 */
[----:B------:R-:W-:Y:S01]  /*1330*/  LDS.64 R66, [R104+0x500] ;  /* 0x0005000068427984 */ /* 0x000fe20000000a00 */
[-C--:B0-----:R-:W-:Y:S02]  /*1340*/  DFMA R80, R110, R118.reuse, R80 ;  /* 0x000000766e50722b */ /* 0x081fe40000000050 */
[-C--:B-1----:R-:W-:Y:S01]  /*1350*/  DFMA R40, R108, R118.reuse, R40 ;  /* 0x000000766c28722b */ /* 0x082fe20000000028 */
[----:B------:R-:W0:Y:S01]  /*1360*/  LDS.64 R120, [R103+0x400] ;  /* 0x0004000067787984 */ /* 0x000e220000000a00 */
[----:B--2---:R-:W-:Y:S02]  /*1370*/  DFMA R28, R106, R118, R28 ;  /* 0x000000766a1c722b */ /* 0x004fe4000000001c */
[----:B---3--:R-:W-:Y:S01]  /*1380*/  DFMA R82, R110, R116, R82 ;  /* 0x000000746e52722b */ /* 0x008fe20000000052 */
[----:B------:R-:W1:Y:S01]  /*1390*/  LDS.64 R30, [R103+0x600] ;  /* 0x00060000671e7984 */ /* 0x000e620000000a00 */
[----:B----4-:R-:W-:-:S02]  /*13a0*/  DFMA R16, R72, R118, R16 ;  /* 0x000000764810722b */ /* 0x010fc40000000010 */
[-C--:B------:R-:W-:Y:S01]  /*13b0*/  DFMA R38, R108, R116.reuse, R38 ;  /* 0x000000746c26722b */ /* 0x080fe20000000026 */
[----:B------:R-:W2:Y:S01]  /*13c0*/  LDS.64 R18, [R103+0x680] ;  /* 0x0006800067127984 */ /* 0x000ea20000000a00 */
[-C--:B------:R-:W-:Y:S02]  /*13d0*/  DFMA R26, R106, R116.reuse, R26 ;  /* 0x000000746a1a722b */ /* 0x080fe4000000001a */
[----:B------:R-:W-:Y:S01]  /*13e0*/  DFMA R14, R72, R116, R14 ;  /* 0x00000074480e722b */ /* 0x000fe2000000000e */
[----:B------:R-:W-:Y:S01]  /*13f0*/  LDS.64 R64, [R104+0x580] ;  /* 0x0005800068407984 */ /* 0x000fe20000000a00 */
[C---:B-----5:R-:W-:Y:S02]  /*1400*/  DFMA R92, R70.reuse, R118, R92 ;  /* 0x00000076465c722b */ /* 0x060fe4000000005c */
[----:B------:R-:W-:Y:S01]  /*1410*/  DFMA R94, R70, R116, R94 ;  /* 0x00000074465e722b */ /* 0x000fe2000000005e */
[----:B------:R-:W-:Y:S01]  /*1420*/  LDS.64 R62, [R104+0x600] ;  /* 0x00060000683e7984 */ /* 0x000fe20000000a00 */
[----:B------:R-:W-:-:S02]  /*1430*/  DFMA R84, R110, R114, R84 ;  /* 0x000000726e54722b */ /* 0x000fc40000000054 */
[-C--:B------:R-:W-:Y:S01]  /*1440*/  DFMA R96, R70, R114.reuse, R96 ;  /* 0x000000724660722b */ /* 0x080fe20000000060 */
[----:B------:R-:W-:Y:S01]  /*1450*/  LDS.64 R60, [R104+0x680] ;  /* 0x00068000683c7984 */ /* 0x000fe20000000a00 */
[-C--:B------:R-:W-:Y:S02]  /*1460*/  DFMA R36, R108, R114.reuse, R36 ;  /* 0x000000726c24722b */ /* 0x080fe40000000024 */
[-C--:B------:R-:W-:Y:S02]  /*1470*/  DFMA R24, R106, R114.reuse, R24 ;  /* 0x000000726a18722b */ /* 0x080fe40000000018 */
[----:B------:R-:W-:Y:S02]  /*1480*/  DFMA R12, R72, R114, R12 ;  /* 0x00000072480c722b */ /* 0x000fe4000000000c */
[----:B------:R-:W-:Y:S02]  /*1490*/  DFMA R86, R110, R68, R86 ;  /* 0x000000446e56722b */ /* 0x000fe40000000056 */
[----:B------:R-:W-:-:S02]  /*14a0*/  DFMA R52, R42, R118, R52 ;  /* 0x000000762a34722b */ /* 0x000fc40000000034 */
[C---:B------:R-:W-:Y:S01]  /*14b0*/  DFMA R50, R42.reuse, R116, R50 ;  /* 0x000000742a32722b */ /* 0x040fe20000000032 */
[----:B------:R-:W3:Y:S01]  /*14c0*/  LDS.64 R118, [R103+0x480] ;  /* 0x0004800067767984 */ /* 0x000ee20000000a00 */
[----:B------:R-:W-:Y:S02]  /*14d0*/  DFMA R48, R42, R114, R48 ;  /* 0x000000722a30722b */ /* 0x000fe40000000030 */
[-C--:B------:R-:W-:Y:S01]  /*14e0*/  DFMA R98, R70, R68.reuse, R98 ;  /* 0x000000444662722b */ /* 0x080fe20000000062 */
[----:B------:R-:W4:Y:S01]  /*14f0*/  LDS.64 R116, [R103+0x500] ;  /* 0x0005000067747984 */ /* 0x000f220000000a00 */
[-C--:B------:R-:W-:Y:S02]  /*1500*/  DFMA R46, R42, R68.reuse, R46 ;  /* 0x000000442a2e722b */ /* 0x080fe4000000002e */
[-C--:B------:R-:W-:Y:S01]  /*1510*/  DFMA R34, R108, R68.reuse, R34 ;  /* 0x000000446c22722b */ /* 0x080fe20000000022 */
[----:B------:R-:W5:Y:S01]  /*1520*/  LDS.64 R114, [R103+0x580] ;  /* 0x0005800067727984 */ /* 0x000f620000000a00 */
[----:B------:R-:W-:-:S02]  /*1530*/  DFMA R22, R106, R68, R22 ;  /* 0x000000446a16722b */ /* 0x000fc40000000016 */
[----:B------:R-:W-:Y:S02]  /*1540*/  DFMA R10, R72, R68, R10 ;  /* 0x00000044480a722b */ /* 0x000fe4000000000a */
[-C--:B------:R-:W-:Y:S01]  /*1550*/  DFMA R88, R110, R8.reuse, R88 ;  /* 0x000000086e58722b */ /* 0x080fe20000000058 */
[----:B------:R-:W5:Y:S01]  /*1560*/  LDS.64 R68, [R104+0x480] ;  /* 0x0004800068447984 */ /* 0x000f620000000a00 */
[-C--:B------:R-:W-:Y:S02]  /*1570*/  DFMA R54, R70, R8.reuse, R54 ;  /* 0x000000084636722b */ /* 0x080fe40000000036 */
[-C--:B------:R-:W-:Y:S02]  /*1580*/  DFMA R44, R42, R8.reuse, R44 ;  /* 0x000000082a2c722b */ /* 0x080fe4000000002c */
[-C--:B------:R-:W-:Y:S02]  /*1590*/  DFMA R32, R108, R8.reuse, R32 ;  /* 0x000000086c20722b */ /* 0x080fe40000000020 */
[----:B------:R-:W-:-:S02]  /*15a0*/  DFMA R20, R106, R8, R20 ;  /* 0x000000086a14722b */ /* 0x000fc40000000014 */
[----:B------:R-:W-:Y:S02]  /*15b0*/  DFMA R8, R72, R8, R56 ;  /* 0x000000084808722b */ /* 0x000fe40000000038 */
[-C--:B0-----:R-:W-:Y:S01]  /*15c0*/  DFMA R42, R42, R120.reuse, R78 ;  /* 0x000000782a2a722b */ /* 0x081fe2000000004e */
[----:B------:R-:W0:Y:S01]  /*15d0*/  LDS.64 R56, [R104+0x700] ;  /* 0x0007000068387984 */ /* 0x000e220000000a00 */
[-C--:B------:R-:W-:Y:S02]  /*15e0*/  DFMA R110, R110, R120.reuse, R112 ;  /* 0x000000786e6e722b */ /* 0x080fe40000000070 */
[----:B------:R-:W-:Y:S01]  /*15f0*/  DFMA R70, R70, R120, R90 ;  /* 0x000000784646722b */ /* 0x000fe2000000005a */
[----:B------:R-:W0:Y:S01]  /*1600*/  LDS.64 R78, [R103+0x700] ;  /* 0x00070000674e7984 */ /* 0x000e220000000a00 */
[C---:B-1----:R-:W-:Y:S02]  /*1610*/  DFMA R98, R66.reuse, R30, R98 ;  /* 0x0000001e4262722b */ /* 0x042fe40000000062 */
[----:B--2---:R-:W-:Y:S01]  /*1620*/  DFMA R54, R66, R18, R54 ;  /* 0x000000124236722b */ /* 0x004fe20000000036 */
[----:B------:R-:W-:Y:S01]  /*1630*/  LDS.64 R90, [R104+0x780] ;  /* 0x00078000685a7984 */ /* 0x000fe20000000a00 */
[----:B------:R-:W-:-:S02]  /*1640*/  DFMA R108, R108, R120, R76 ;  /* 0x000000786c6c722b */ /* 0x000fc4000000004c */
[-C--:B------:R-:W-:Y:S01]  /*1650*/  DFMA R106, R106, R120.reuse, R74 ;  /* 0x000000786a6a722b */ /* 0x080fe2000000004a */
[----:B------:R-:W-:Y:S01]  /*1660*/  LDS.64 R76, [R104+0x880] ;  /* 0x00088000684c7984 */ /* 0x000fe20000000a00 */
[----:B------:R-:W-:Y:S02]  /*1670*/  DFMA R72, R72, R120, R58 ;  /* 0x000000784848722b */ /* 0x000fe4000000003a */
[-C--:B---3--:R-:W-:Y:S01]  /*1680*/  DFMA R92, R66, R118.reuse, R92 ;  /* 0x00000076425c722b */ /* 0x088fe2000000005c */
[----:B------:R-:W-:Y:S01]  /*1690*/  LDS.64 R74, [R104+0x800] ;  /* 0x00080000684a7984 */ /* 0x000fe20000000a00 */
[----:B------:R-:W-:Y:S02]  /*16a0*/  DFMA R52, R64, R118, R52 ;  /* 0x000000764034722b */ /* 0x000fe40000000034 */
[-C--:B----4-:R-:W-:Y:S01]  /*16b0*/  DFMA R94, R66, R116.reuse, R94 ;  /* 0x00000074425e722b */ /* 0x090fe2000000005e */
[----:B------:R-:W-:Y:S01]  /*16c0*/  LDS.64 R58, [R104+0x900] ;  /* 0x00090000683a7984 */ /* 0x000fe20000000a00 */
[----:B------:R-:W-:-:S02]  /*16d0*/  DFMA R50, R64, R116, R50 ;  /* 0x000000744032722b */ /* 0x000fc40000000032 */
[----:B-----5:R-:W-:Y:S01]  /*16e0*/  DFMA R96, R66, R114, R96 ;  /* 0x000000724260722b */ /* 0x020fe20000000060 */
[----:B------:R-:W1:Y:S01]  /*16f0*/  LDS.64 R112, [R103+0x880] ;  /* 0x0008800067707984 */ /* 0x000e620000000a00 */
[-C--:B------:R-:W-:Y:S02]  /*1700*/  DFMA R38, R62, R116.reuse, R38 ;  /* 0x000000743e26722b */ /* 0x080fe40000000026 */
[----:B------:R-:W-:Y:S02]  /*1710*/  DFMA R26, R60, R116, R26 ;  /* 0x000000743c1a722b */ /* 0x000fe4000000001a */
[C---:B------:R-:W-:Y:S02]  /*1720*/  DFMA R80, R68.reuse, R118, R80 ;  /* 0x000000764450722b */ /* 0x040fe40000000050 */
[C---:B------:R-:W-:Y:S02]  /*1730*/  DFMA R82, R68.reuse, R116, R82 ;  /* 0x000000744452722b */ /* 0x040fe40000000052 */
[----:B------:R-:W-:-:S02]  /*1740*/  DFMA R84, R68, R114, R84 ;  /* 0x000000724454722b */ /* 0x000fc40000000054 */
[C---:B------:R-:W-:Y:S02]  /*1750*/  DFMA R86, R68.reuse, R30, R86 ;  /* 0x0000001e4456722b */ /* 0x040fe40000000056 */
[----:B------:R-:W-:Y:S02]  /*1760*/  DFMA R88, R68, R18, R88 ;  /* 0x000000124458722b */ /* 0x000fe40000000058 */
[----:B------:R-:W-:Y:S02]  /*1770*/  DFMA R48, R64, R114, R48 ;  /* 0x000000724030722b */ /* 0x000fe40000000030 */
[----:B0-----:R-:W-:Y:S02]  /*1780*/  DFMA R14, R56, R116, R14 ;  /* 0x00000074380e722b */ /* 0x001fe4000000000e */
[-C--:B------:R-:W-:Y:S01]  /*1790*/  DFMA R36, R62, R114.reuse, R36 ;  /* 0x000000723e24722b */ /* 0x080fe20000000024 */
[----:B------:R-:W0:Y:S01]  /*17a0*/  LDS.64 R116, [R103+0x780] ;  /* 0x0007800067747984 */ /* 0x000e220000000a00 */
[----:B------:R-:W-:-:S02]  /*17b0*/  DFMA R24, R60, R114, R24 ;  /* 0x000000723c18722b */ /* 0x000fc40000000018 */
[----:B------:R-:W-:Y:S02]  /*17c0*/  DFMA R12, R56, R114, R12 ;  /* 0x00000072380c722b */ /* 0x000fe4000000000c */
[-C--:B------:R-:W-:Y:S01]  /*17d0*/  DFMA R46, R64, R30.reuse, R46 ;  /* 0x0000001e402e722b */ /* 0x080fe2000000002e */
[----:B------:R-:W2:Y:S01]  /*17e0*/  LDS.64 R114, [R103+0x800] ;  /* 0x0008000067727984 */ /* 0x000ea20000000a00 */
[-C--:B------:R-:W-:Y:S02]  /*17f0*/  DFMA R34, R62, R30.reuse, R34 ;  /* 0x0000001e3e22722b */ /* 0x080fe40000000022 */
[-C--:B------:R-:W-:Y:S02]  /*1800*/  DFMA R22, R60, R30.reuse, R22 ;  /* 0x0000001e3c16722b */ /* 0x080fe40000000016 */
[----:B------:R-:W-:Y:S02]  /*1810*/  DFMA R10, R56, R30, R10 ;  /* 0x0000001e380a722b */ /* 0x000fe4000000000a */
[-C--:B------:R-:W-:Y:S01]  /*1820*/  DFMA R44, R64, R18.reuse, R44 ;  /* 0x00000012402c722b */ /* 0x080fe2000000002c */
[----:B------:R-:W3:Y:S01]  /*1830*/  LDS.64 R30, [R104+0x980] ;  /* 0x00098000681e7984 */ /* 0x000ee20000000a00 */
[----:B------:R-:W-:-:S02]  /*1840*/  DFMA R32, R62, R18, R32 ;  /* 0x000000123e20722b */ /* 0x000fc40000000020 */
[-C--:B------:R-:W-:Y:S02]  /*1850*/  DFMA R20, R60, R18.reuse, R20 ;  /* 0x000000123c14722b */ /* 0x080fe40000000014 */
[----:B------:R-:W-:Y:S02]  /*1860*/  DFMA R8, R56, R18, R8 ;  /* 0x000000123808722b */ /* 0x000fe40000000008 */
[-C--:B------:R-:W-:Y:S01]  /*1870*/  DFMA R68, R68, R78.reuse, R110 ;  /* 0x0000004e4444722b */ /* 0x080fe2000000006e */
[----:B------:R4:W5:Y:S01]  /*1880*/  LDS.64 R18, [R104+0xa00] ;  /* 0x000a000068127984 */ /* 0x0009620000000a00 */
[-C--:B------:R-:W-:Y:S02]  /*1890*/  DFMA R66, R66, R78.reuse, R70 ;  /* 0x0000004e4242722b */ /* 0x080fe40000000046 */
[----:B------:R-:W-:Y:S01]  /*18a0*/  DFMA R64, R64, R78, R42 ;  /* 0x0000004e4040722b */ /* 0x000fe2000000002a */
[----:B------:R-:W5:Y:S01]  /*18b0*/  LDS.64 R110, [R103+0x900] ;  /* 0x00090000676e7984 */ /* 0x000f620000000a00 */
[----:B------:R-:W-:-:S02]  /*18c0*/  DFMA R40, R62, R118, R40 ;  /* 0x000000763e28722b */ /* 0x000fc40000000028 */
[-C--:B------:R-:W-:Y:S01]  /*18d0*/  DFMA R28, R60, R118.reuse, R28 ;  /* 0x000000763c1c722b */ /* 0x080fe2000000001c */
[----:B------:R-:W5:Y:S01]  /*18e0*/  LDS.64 R70, [R103+0x980] ;  /* 0x0009800067467984 */ /* 0x000f620000000a00 */
[----:B------:R-:W-:Y:S01]  /*18f0*/  DFMA R16, R56, R118, R16 ;  /* 0x000000763810722b */ /* 0x000fe20000000010 */
[----:B----4-:R-:W-:Y:S01]  /*1900*/  VIADD R104, R104, 0xc00 ;  /* 0x00000c0068687836 */ /* 0x010fe20000000000 */
[-C--:B------:R-:W-:Y:S01]  /*1910*/  DFMA R62, R62, R78.reuse, R108 ;  /* 0x0000004e3e3e722b */ /* 0x080fe2000000006c */
[----:B------:R4:W5:Y:S01]  /*1920*/  LDS.64 R42, [R103+0xa00] ;  /* 0x000a0000672a7984 */ /* 0x0009620000000a00 */
[-C--:B------:R-:W-:Y:S02]  /*1930*/  DFMA R60, R60, R78.reuse, R106 ;  /* 0x0000004e3c3c722b */ /* 0x080fe4000000006a */
[----:B------:R-:W-:Y:S02]  /*1940*/  DFMA R56, R56, R78, R72 ;  /* 0x0000004e3838722b */ /* 0x000fe40000000048 */
[----:B-1----:R-:W-:-:S02]  /*1950*/  DFMA R84, R90, R112, R84 ;  /* 0x000000705a54722b */ /* 0x002fc40000000054 */
[-C--:B0-----:R-:W-:Y:S01]  /*1960*/  DFMA R80, R90, R116.reuse, R80 ;  /* 0x000000745a50722b */ /* 0x081fe20000000050 */
[----:B----4-:R-:W-:Y:S01]  /*1970*/  IADD3 R103, PT, PT, R103, 0xc00, RZ ;  /* 0x00000c0067677810 */ /* 0x010fe20007ffe0ff */
[-C--:B------:R-:W-:Y:S02]  /*1980*/  DFMA R92, R74, R116.reuse, R92 ;  /* 0x000000744a5c722b */ /* 0x080fe4000000005c */
[-C--:B------:R-:W-:Y:S02]  /*1990*/  DFMA R52, R76, R116.reuse, R52 ;  /* 0x000000744c34722b */ /* 0x080fe40000000034 */
[----:B------:R-:W-:Y:S02]  /*19a0*/  DFMA R40, R58, R116, R40 ;  /* 0x000000743a28722b */ /* 0x000fe40000000028 */
[-C--:B--2---:R-:W-:Y:S02]  /*19b0*/  DFMA R82, R90, R114.reuse, R82 ;  /* 0x000000725a52722b */ /* 0x084fe40000000052 */
[----:B------:R-:W-:-:S02]  /*19c0*/  DFMA R94, R74, R114, R94 ;  /* 0x000000724a5e722b */ /* 0x000fc4000000005e */
[----:B------:R-:W-:Y:S02]  /*19d0*/  DFMA R50, R76, R114, R50 ;  /* 0x000000724c32722b */ /* 0x000fe40000000032 */
[----:B---3--:R-:W-:Y:S02]  /*19e0*/  DFMA R28, R30, R116, R28 ;  /* 0x000000741e1c722b */ /* 0x008fe4000000001c */
[-C--:B------:R-:W-:Y:S02]  /*19f0*/  DFMA R38, R58, R114.reuse, R38 ;  /* 0x000000723a26722b */ /* 0x080fe40000000026 */
[----:B------:R-:W-:Y:S02]  /*1a00*/  DFMA R26, R30, R114, R26 ;  /* 0x000000721e1a722b */ /* 0x000fe4000000001a */
[----:B------:R-:W-:Y:S02]  /*1a10*/  DFMA R96, R74, R112, R96 ;  /* 0x000000704a60722b */ /* 0x000fe40000000060 */
[----:B-----5:R-:W-:-:S02]  /*1a20*/  DFMA R16, R18, R116, R16 ;  /* 0x000000741210722b */ /* 0x020fc40000000010 */
[----:B------:R-:W-:Y:S02]  /*1a30*/  DFMA R14, R18, R114, R14 ;  /* 0x00000072120e722b */ /* 0x000fe4000000000e */
        /* <DEDUP_REMOVED lines=22> */
[----:B------:R-:W-:Y:S10]  /*1ba0*/  @!P1 BRA `(.L_x_47) ;  /* 0xfffffff000ec9947 */ /* 0x000ff4000383ffff */
.L_x_46:
[----:B------:R-:W-:-:S04]  /*1bb0*/  IADD3 R42, PT, PT, -R102, RZ, RZ ;  /* 0x000000ff662a7210 */ /* 0x000fc80007ffe1ff */
[----:B------:R-:W-:-:S13]  /*1bc0*/  ISETP.GT.AND P1, PT, R42, 0x1, PT ;  /* 0x000000012a00780c */ /* 0x000fda0003f24270 */
[----:B------:R-:W-:Y:S05]  /*1bd0*/  @!P1 BRA `(.L_x_48) ;  /* 0x0000000400909947 */ /* 0x000fea0003800000 */
[----:B------:R-:W-:Y:S01]  /*1be0*/  LDS.64 R110, [R104+-0x180] ;  /* 0xfffe8000686e7984 */ /* 0x000fe20000000a00 */
[----:B------:R-:W-:Y:S01]  /*1bf0*/  PLOP3.LUT P0, PT, PT, PT, PT, 0x8, 0x80 ;  /* 0x000000000080781c */ /* 0x000fe20003f0e170 */
[----:B------:R-:W-:Y:S02]  /*1c00*/  VIADD R102, R102, 0x2 ;  /* 0x0000000266667836 */ /* 0x000fe40000000000 */
[----:B------:R-:W0:Y:S04]  /*1c10*/  LDS.64 R66, [R103+-0x180] ;  /* 0xfffe800067427984 */ /* 0x000e280000000a00 */
[----:B------:R-:W1:Y:S04]  /*1c20*/  LDS.64 R108, [R104+-0x100] ;  /* 0xffff0000686c7984 */ /* 0x000e680000000a00 */
[----:B------:R-:W2:Y:S04]  /*1c30*/  LDS.64 R78, [R104+-0x80] ;  /* 0xffff8000684e7984 */ /* 0x000ea80000000a00 */
[----:B------:R-:W3:Y:S04]  /*1c40*/  LDS.64 R70, [R104] ;  /* 0x0000000068467984 */ /* 0x000ee80000000a00 */
[----:B------:R-:W4:Y:S04]  /*1c50*/  LDS.64 R42, [R104+0x80] ;  /* 0x00008000682a7984 */ /* 0x000f280000000a00 */
[----:B------:R-:W5:Y:S04]  /*1c60*/  LDS.64 R72, [R104+0x100] ;  /* 0x0001000068487984 */ /* 0x000f680000000a00 */
[----:B------:R-:W5:Y:S04]  /*1c70*/  LDS.64 R64, [R103+-0x100] ;  /* 0xffff000067407984 */ /* 0x000f680000000a00 */
[----:B------:R-:W5:Y:S04]  /*1c80*/  LDS.64 R62, [R103+-0x80] ;  /* 0xffff8000673e7984 */ /* 0x000f680000000a00 */
[----:B------:R-:W5:Y:S04]  /*1c90*/  LDS.64 R60, [R103] ;  /* 0x00000000673c7984 */ /* 0x000f680000000a00 */
[----:B------:R-:W5:Y:S04]  /*1ca0*/  LDS.64 R56, [R103+0x80] ;  /* 0x0000800067387984 */ /* 0x000f680000000a00 */
[----:B------:R-:W5:Y:S01]  /*1cb0*/  LDS.64 R106, [R103+0x100] ;  /* 0x00010000676a7984 */ /* 0x000f620000000a00 */
[----:B0-----:R-:W-:-:S02]  /*1cc0*/  DFMA R80, R110, R66, R80 ;  /* 0x000000426e50722b */ /* 0x001fc40000000050 */
[-C--:B-1----:R-:W-:Y:S01]  /*1cd0*/  DFMA R92, R108, R66.reuse, R92 ;  /* 0x000000426c5c722b */ /* 0x082fe2000000005c */
[----:B------:R-:W-:Y:S01]  /*1ce0*/  LDS.64 R68, [R104+0x180] ;  /* 0x0001800068447984 */ /* 0x000fe20000000a00 */
[----:B--2---:R-:W-:-:S03]  /*1cf0*/  DFMA R52, R78, R66, R52 ;  /* 0x000000424e34722b */ /* 0x004fc60000000034 */
[----:B------:R-:W0:Y:S01]  /*1d00*/  LDS.64 R116, [R103+0x180] ;  /* 0x0001800067747984 */ /* 0x000e220000000a00 */
[----:B---3--:R-:W-:-:S03]  /*1d10*/  DFMA R40, R70, R66, R40 ;  /* 0x000000424628722b */ /* 0x008fc60000000028 */
[----:B------:R-:W-:Y:S01]  /*1d20*/  LDS.64 R114, [R103+0x200] ;  /* 0x0002000067727984 */ /* 0x000fe20000000a00 */
[----:B----4-:R-:W-:-:S03]  /*1d30*/  DFMA R28, R42, R66, R28 ;  /* 0x000000422a1c722b */ /* 0x010fc6000000001c */
[----:B------:R-:W-:Y:S01]  /*1d40*/  LDS.64 R112, [R103+0x280] ;  /* 0x0002800067707984 */ /* 0x000fe20000000a00 */
[----:B-----5:R-:W-:-:S03]  /*1d50*/  DFMA R16, R72, R66, R16 ;  /* 0x000000424810722b */ /* 0x020fc60000000010 */
[----:B------:R-:W1:Y:S01]  /*1d60*/  LDS.64 R66, [R104+0x200] ;  /* 0x0002000068427984 */ /* 0x000e620000000a00 */
[-C--:B------:R-:W-:Y:S02]  /*1d70*/  DFMA R82, R110, R64.reuse, R82 ;  /* 0x000000406e52722b */ /* 0x080fe40000000052 */
[-C--:B------:R-:W-:Y:S02]  /*1d80*/  DFMA R94, R108, R64.reuse, R94 ;  /* 0x000000406c5e722b */ /* 0x080fe4000000005e */
[-C--:B------:R-:W-:Y:S02]  /*1d90*/  DFMA R50, R78, R64.reuse, R50 ;  /* 0x000000404e32722b */ /* 0x080fe40000000032 */
[-C--:B------:R-:W-:Y:S02]  /*1da0*/  DFMA R38, R70, R64.reuse, R38 ;  /* 0x000000404626722b */ /* 0x080fe40000000026 */
[-C--:B------:R-:W-:Y:S02]  /*1db0*/  DFMA R26, R42, R64.reuse, R26 ;  /* 0x000000402a1a722b */ /* 0x080fe4000000001a */
[----:B------:R-:W-:-:S02]  /*1dc0*/  DFMA R14, R72, R64, R14 ;  /* 0x00000040480e722b */ /* 0x000fc4000000000e */
[-C--:B------:R-:W-:Y:S01]  /*1dd0*/  DFMA R84, R110, R62.reuse, R84 ;  /* 0x0000003e6e54722b */ /* 0x080fe20000000054 */
[----:B------:R-:W2:Y:S01]  /*1de0*/  LDS.64 R64, [R104+0x280] ;  /* 0x0002800068407984 */ /* 0x000ea20000000a00 */
[-C--:B------:R-:W-:Y:S02]  /*1df0*/  DFMA R96, R108, R62.reuse, R96 ;  /* 0x0000003e6c60722b */ /* 0x080fe40000000060 */
[-C--:B------:R-:W-:Y:S02]  /*1e00*/  DFMA R48, R78, R62.reuse, R48 ;  /* 0x0000003e4e30722b */ /* 0x080fe40000000030 */
[-C--:B------:R-:W-:Y:S02]  /*1e10*/  DFMA R36, R70, R62.reuse, R36 ;  /* 0x0000003e4624722b */ /* 0x080fe40000000024 */
[-C--:B------:R-:W-:Y:S02]  /*1e20*/  DFMA R24, R42, R62.reuse, R24 ;  /* 0x0000003e2a18722b */ /* 0x080fe40000000018 */
[----:B------:R-:W-:-:S02]  /*1e30*/  DFMA R12, R72, R62, R12 ;  /* 0x0000003e480c722b */ /* 0x000fc4000000000c */
[-C--:B------:R-:W-:Y:S01]  /*1e40*/  DFMA R86, R110, R60.reuse, R86 ;  /* 0x0000003c6e56722b */ /* 0x080fe20000000056 */
[----:B------:R-:W3:Y:S01]  /*1e50*/  LDS.64 R62, [R104+0x300] ;  /* 0x00030000683e7984 */ /* 0x000ee20000000a00 */
[-C--:B------:R-:W-:Y:S02]  /*1e60*/  DFMA R98, R108, R60.reuse, R98 ;  /* 0x0000003c6c62722b */ /* 0x080fe40000000062 */
[-C--:B------:R-:W-:Y:S02]  /*1e70*/  DFMA R46, R78, R60.reuse, R46 ;  /* 0x0000003c4e2e722b */ /* 0x080fe4000000002e */
[-C--:B------:R-:W-:Y:S02]  /*1e80*/  DFMA R34, R70, R60.reuse, R34 ;  /* 0x0000003c4622722b */ /* 0x080fe40000000022 */
[-C--:B------:R-:W-:Y:S02]  /*1e90*/  DFMA R22, R42, R60.reuse, R22 ;  /* 0x0000003c2a16722b */ /* 0x080fe40000000016 */
[----:B------:R-:W-:-:S02]  /*1ea0*/  DFMA R10, R72, R60, R10 ;  /* 0x0000003c480a722b */ /* 0x000fc4000000000a */
[-C--:B------:R-:W-:Y:S01]  /*1eb0*/  DFMA R88, R110, R56.reuse, R88 ;  /* 0x000000386e58722b */ /* 0x080fe20000000058 */
[----:B------:R-:W4:Y:S01]  /*1ec0*/  LDS.64 R60, [R104+0x380] ;  /* 0x00038000683c7984 */ /* 0x000f220000000a00 */
[-C--:B------:R-:W-:Y:S02]  /*1ed0*/  DFMA R54, R108, R56.reuse, R54 ;  /* 0x000000386c36722b */ /* 0x080fe40000000036 */
[-C--:B------:R-:W-:Y:S02]  /*1ee0*/  DFMA R44, R78, R56.reuse, R44 ;  /* 0x000000384e2c722b */ /* 0x080fe4000000002c */
[-C--:B------:R-:W-:Y:S02]  /*1ef0*/  DFMA R32, R70, R56.reuse, R32 ;  /* 0x000000384620722b */ /* 0x080fe40000000020 */
[-C--:B------:R-:W-:Y:S02]  /*1f00*/  DFMA R20, R42, R56.reuse, R20 ;  /* 0x000000382a14722b */ /* 0x080fe40000000014 */
[----:B------:R-:W-:-:S02]  /*1f10*/  DFMA R8, R72, R56, R8 ;  /* 0x000000384808722b */ /* 0x000fc40000000008 */
[-C--:B------:R-:W-:Y:S01]  /*1f20*/  DFMA R90, R110, R106.reuse, R90 ;  /* 0x0000006a6e5a722b */ /* 0x080fe2000000005a */
[----:B------:R5:W4:Y:S01]  /*1f30*/  LDS.64 R56, [R104+0x400] ;  /* 0x0004000068387984 */ /* 0x000b220000000a00 */
[-C--:B------:R-:W-:Y:S02]  /*1f40*/  DFMA R74, R108, R106.reuse, R74 ;  /* 0x0000006a6c4a722b */ /* 0x080fe4000000004a */
[-C--:B------:R-:W-:Y:S01]  /*1f50*/  DFMA R76, R78, R106.reuse, R76 ;  /* 0x0000006a4e4c722b */ /* 0x080fe2000000004c */
[----:B------:R-:W4:Y:S01]  /*1f60*/  LDS.64 R110, [R103+0x300] ;  /* 0x00030000676e7984 */ /* 0x000f220000000a00 */
[-C--:B------:R-:W-:Y:S02]  /*1f70*/  DFMA R58, R70, R106.reuse, R58 ;  /* 0x0000006a463a722b */ /* 0x080fe4000000003a */
[-C--:B------:R-:W-:Y:S01]  /*1f80*/  DFMA R30, R42, R106.reuse, R30 ;  /* 0x0000006a2a1e722b */ /* 0x080fe2000000001e */
[----:B------:R-:W4:Y:S01]  /*1f90*/  LDS.64 R108, [R103+0x380] ;  /* 0x00038000676c7984 */ /* 0x000f220000000a00 */
[----:B------:R-:W-:Y:S01]  /*1fa0*/  DFMA R18, R72, R106, R18 ;  /* 0x0000006a4812722b */ /* 0x000fe20000000012 */
[----:B-----5:R-:W-:Y:S01]  /*1fb0*/  IADD3 R104, PT, PT, R104, 0x600, RZ ;  /* 0x0000060068687810 */ /* 0x020fe20007ffe0ff */
[-C--:B0-----:R-:W-:Y:S01]  /*1fc0*/  DFMA R80, R68, R116.reuse, R80 ;  /* 0x000000744450722b */ /* 0x081fe20000000050 */
[----:B------:R0:W5:Y:S01]  /*1fd0*/  LDS.64 R78, [R103+0x400] ;  /* 0x00040000674e7984 */ /* 0x0001620000000a00 */
[----:B-1----:R-:W-:-:S02]  /*1fe0*/  DFMA R92, R66, R116, R92 ;  /* 0x00000074425c722b */ /* 0x002fc4000000005c */
[-C--:B--2---:R-:W-:Y:S02]  /*1ff0*/  DFMA R52, R64, R116.reuse, R52 ;  /* 0x000000744034722b */ /* 0x084fe40000000034 */
[----:B---3--:R-:W-:Y:S02]  /*2000*/  DFMA R40, R62, R116, R40 ;  /* 0x000000743e28722b */ /* 0x008fe40000000028 */
[-C--:B------:R-:W-:Y:S01]  /*2010*/  DFMA R82, R68, R114.reuse, R82 ;  /* 0x000000724452722b */ /* 0x080fe20000000052 */
[----:B0-----:R-:W-:Y:S01]  /*2020*/  IADD3 R103, PT, PT, R103, 0x600, RZ ;  /* 0x0000060067677810 */ /* 0x001fe20007ffe0ff */
[-C--:B------:R-:W-:Y:S02]  /*2030*/  DFMA R94, R66, R114.reuse, R94 ;  /* 0x00000072425e722b */ /* 0x080fe4000000005e */
[-C--:B------:R-:W-:Y:S02]  /*2040*/  DFMA R50, R64, R114.reuse, R50 ;  /* 0x000000724032722b */ /* 0x080fe40000000032 */
[----:B------:R-:W-:-:S02]  /*2050*/  DFMA R38, R62, R114, R38 ;  /* 0x000000723e26722b */ /* 0x000fc40000000026 */
[----:B------:R-:W-:Y:S02]  /*2060*/  DFMA R84, R68, R112, R84 ;  /* 0x000000704454722b */ /* 0x000fe40000000054 */
[C---:B----4-:R-:W-:Y:S02]  /*2070*/  DFMA R28, R60.reuse, R116, R28 ;  /* 0x000000743c1c722b */ /* 0x050fe4000000001c */
[----:B------:R-:W-:Y:S02]  /*2080*/  DFMA R26, R60, R114, R26 ;  /* 0x000000723c1a722b */ /* 0x000fe4000000001a */
[-C--:B------:R-:W-:Y:S02]  /*2090*/  DFMA R96, R66, R112.reuse, R96 ;  /* 0x000000704260722b */ /* 0x080fe40000000060 */
[-C--:B------:R-:W-:Y:S02]  /*20a0*/  DFMA R48, R64, R112.reuse, R48 ;  /* 0x000000704030722b */ /* 0x080fe40000000030 */
[----:B------:R-:W-:-:S02]  /*20b0*/  DFMA R36, R62, R112, R36 ;  /* 0x000000703e24722b */ /* 0x000fc40000000024 */
[----:B------:R-:W-:Y:S02]  /*20c0*/  DFMA R24, R60, R112, R24 ;  /* 0x000000703c18722b */ /* 0x000fe40000000018 */
[C---:B------:R-:W-:Y:S02]  /*20d0*/  DFMA R16, R56.reuse, R116, R16 ;  /* 0x000000743810722b */ /* 0x040fe40000000010 */
[C---:B------:R-:W-:Y:S02]  /*20e0*/  DFMA R14, R56.reuse, R114, R14 ;  /* 0x00000072380e722b */ /* 0x040fe4000000000e */
[----:B------:R-:W-:Y:S02]  /*20f0*/  DFMA R12, R56, R112, R12 ;  /* 0x00000070380c722b */ /* 0x000fe4000000000c */
[-C--:B------:R-:W-:Y:S02]  /*2100*/  DFMA R86, R68, R110.reuse, R86 ;  /* 0x0000006e4456722b */ /* 0x080fe40000000056 */
[----:B------:R-:W-:-:S02]  /*2110*/  DFMA R98, R66, R110, R98 ;  /* 0x0000006e4262722b */ /* 0x000fc40000000062 */
[-C--:B------:R-:W-:Y:S02]  /*2120*/  DFMA R46, R64, R110.reuse, R46 ;  /* 0x0000006e402e722b */ /* 0x080fe4000000002e */
[-C--:B------:R-:W-:Y:S02]  /*2130*/  DFMA R34, R62, R110.reuse, R34 ;  /* 0x0000006e3e22722b */ /* 0x080fe40000000022 */
[-C--:B------:R-:W-:Y:S02]  /*2140*/  DFMA R22, R60, R110.reuse, R22 ;  /* 0x0000006e3c16722b */ /* 0x080fe40000000016 */
[----:B------:R-:W-:Y:S02]  /*2150*/  DFMA R10, R56, R110, R10 ;  /* 0x0000006e380a722b */ /* 0x000fe4000000000a */
[-C--:B------:R-:W-:Y:S02]  /*2160*/  DFMA R88, R68, R108.reuse, R88 ;  /* 0x0000006c4458722b */ /* 0x080fe40000000058 */
[----:B------:R-:W-:-:S02]  /*2170*/  DFMA R54, R66, R108, R54 ;  /* 0x0000006c4236722b */ /* 0x000fc40000000036 */
[-C--:B------:R-:W-:Y:S02]  /*2180*/  DFMA R44, R64, R108.reuse, R44 ;  /* 0x0000006c402c722b */ /* 0x080fe4000000002c */
[-C--:B------:R-:W-:Y:S02]  /*2190*/  DFMA R32, R62, R108.reuse, R32 ;  /* 0x0000006c3e20722b */ /* 0x080fe40000000020 */
[-C--:B------:R-:W-:Y:S02]  /*21a0*/  DFMA R20, R60, R108.reuse, R20 ;  /* 0x0000006c3c14722b */ /* 0x080fe40000000014 */
[----:B------:R-:W-:Y:S02]  /*21b0*/  DFMA R8, R56, R108, R8 ;  /* 0x0000006c3808722b */ /* 0x000fe40000000008 */
[-C--:B-----5:R-:W-:Y:S02]  /*21c0*/  DFMA R90, R68, R78.reuse, R90 ;  /* 0x0000004e445a722b */ /* 0x0a0fe4000000005a */
[----:B------:R-:W-:-:S02]  /*21d0*/  DFMA R74, R66, R78, R74 ;  /* 0x0000004e424a722b */ /* 0x000fc4000000004a */
[-C--:B------:R-:W-:Y:S02]  /*21e0*/  DFMA R76, R64, R78.reuse, R76 ;  /* 0x0000004e404c722b */ /* 0x080fe4000000004c */
[-C--:B------:R-:W-:Y:S02]  /*21f0*/  DFMA R58, R62, R78.reuse, R58 ;  /* 0x0000004e3e3a722b */ /* 0x080fe4000000003a */
[-C--:B------:R-:W-:Y:S02]  /*2200*/  DFMA R30, R60, R78.reuse, R30 ;  /* 0x0000004e3c1e722b */ /* 0x080fe4000000001e */
[----:B------:R-:W-:-:S11]  /*2210*/  DFMA R18, R56, R78, R18 ;  /* 0x0000004e3812722b */ /* 0x000fd60000000012 */
.L_x_48:
[----:B------:R-:W-:-:S13]  /*2220*/  ISETP.NE.OR P0, PT, R102, RZ, P0 ;  /* 0x000000ff6600720c */ /* 0x000fda0000705670 */
[----:B------:R-:W-:Y:S05]  /*2230*/  @!P0 BRA `(.L_x_44) ;  /* 0x0000000000d48947 */ /* 0x000fea0003800000 */
.L_x_45:
[----:B------:R-:W-:Y:S01]  /*2240*/  LDS.64 R66, [R104+-0x180] ;  /* 0xfffe800068427984 */ /* 0x000fe20000000a00 */
[----:B------:R-:W-:-:S03]  /*2250*/  VIADD R102, R102, 0x1 ;  /* 0x0000000166667836 */ /* 0x000fc60000000000 */
[----:B------:R-:W0:Y:S02]  /*2260*/  LDS.64 R68, [R103+-0x180] ;  /* 0xfffe800067447984 */ /* 0x000e240000000a00 */
[----:B------:R-:W-:Y:S02]  /*2270*/  ISETP.NE.AND P0, PT, R102, RZ, PT ;  /* 0x000000ff6600720c */ /* 0x000fe40003f05270 */
[----:B------:R-:W1:Y:S04]  /*2280*/  LDS.64 R64, [R104+-0x100] ;  /* 0xffff000068407984 */ /* 0x000e680000000a00 */
[----:B------:R-:W2:Y:S04]  /*2290*/  LDS.64 R62, [R104+-0x80] ;  /* 0xffff8000683e7984 */ /* 0x000ea80000000a00 */
[----:B------:R-:W3:Y:S04]  /*22a0*/  LDS.64 R60, [R104] ;  /* 0x00000000683c7984 */ /* 0x000ee80000000a00 */
[----:B------:R-:W4:Y:S04]  /*22b0*/  LDS.64 R56, [R104+0x80] ;  /* 0x0000800068387984 */ /* 0x000f280000000a00 */
[----:B------:R5:W4:Y:S04]  /*22c0*/  LDS.64 R42, [R104+0x100] ;  /* 0x00010000682a7984 */ /* 0x000b280000000a00 */
[----:B------:R-:W4:Y:S04]  /*22d0*/  LDS.64 R70, [R103+-0x100] ;  /* 0xffff000067467984 */ /* 0x000f280000000a00 */
[----:B------:R-:W4:Y:S01]  /*22e0*/  LDS.64 R72, [R103+-0x80] ;  /* 0xffff800067487984 */ /* 0x000f220000000a00 */
[----:B-----5:R-:W-:-:S03]  /*22f0*/  IADD3 R104, PT, PT, R104, 0x300, RZ ;  /* 0x0000030068687810 */ /* 0x020fc60007ffe0ff */
[----:B------:R-:W5:Y:S04]  /*2300*/  LDS.64 R78, [R103] ;  /* 0x00000000674e7984 */ /* 0x000f680000000a00 */
[----:B------:R-:W5:Y:S04]  /*2310*/  LDS.64 R106, [R103+0x80] ;  /* 0x00008000676a7984 */ /* 0x000f680000000a00 */
[----:B------:R2:W5:Y:S01]  /*2320*/  LDS.64 R108, [R103+0x100] ;  /* 0x00010000676c7984 */ /* 0x0005620000000a00 */
[-C--:B0-----:R-:W-:Y:S02]  /*2330*/  DFMA R80, R66, R68.reuse, R80 ;  /* 0x000000444250722b */ /* 0x081fe40000000050 */
[----:B-1----:R-:W-:-:S02]  /*2340*/  DFMA R92, R64, R68, R92 ;  /* 0x00000044405c722b */ /* 0x002fc4000000005c */
[-C--:B--2---:R-:W-:Y:S01]  /*2350*/  DFMA R52, R62, R68.reuse, R52 ;  /* 0x000000443e34722b */ /* 0x084fe20000000034 */
[----:B------:R-:W-:Y:S01]  /*2360*/  IADD3 R103, PT, PT, R103, 0x300, RZ ;  /* 0x0000030067677810 */ /* 0x000fe20007ffe0ff */
[-C--:B---3--:R-:W-:Y:S02]  /*2370*/  DFMA R40, R60, R68.reuse, R40 ;  /* 0x000000443c28722b */ /* 0x088fe40000000028 */
[-C--:B----4-:R-:W-:Y:S02]  /*2380*/  DFMA R28, R56, R68.reuse, R28 ;  /* 0x00000044381c722b */ /* 0x090fe4000000001c */
        /* <DEDUP_REMOVED lines=30> */
[----:B------:R-:W-:Y:S01]  /*2570*/  DFMA R18, R42, R108, R18 ;  /* 0x0000006c2a12722b */ /* 0x000fe20000000012 */
[----:B------:R-:W-:Y:S10]  /*2580*/  @P0 BRA `(.L_x_45) ;  /* 0xfffffffc002c0947 */ /* 0x000ff4000383ffff */
.L_x_44:
[----:B------:R-:W-:Y:S01]  /*2590*/  BAR.SYNC.DEFER_BLOCKING 0x0 ;  /* 0x0000000000007b1d */ /* 0x000fe20000010000 */
[----:B------:R-:W-:-:S05]  /*25a0*/  UISETP.GE.AND UP0, UPT, UR7, UR9, UPT ;  /* 0x000000090700728c */ /* 0x000fca000bf06270 */
[----:B------:R-:W-:-:S04]  /*25b0*/  UMOV UR4, UR7 ;  /* 0x0000000700047c82 */ /* 0x000fc80008000000 */
[----:B------:R-:W-:Y:S05]  /*25c0*/  BRA.U !UP0, `(.L_x_49) ;  /* 0xffffffe108b47547 */ /* 0x000fea000b83ffff */
.L_x_39:
[----:B------:R-:W2:Y:S01]  /*25d0*/  LDC.64 R6, c[0x0][0x380] ;  /* 0x0000e000ff067b82 */ /* 0x000ea20000000a00 */
[----:B------:R-:W3:Y:S07]  /*25e0*/  LDCU UR6, c[0x0][0x398] ;  /* 0x00007300ff0677ac */ /* 0x000eee0008000800 */
[----:B------:R-:W4:Y:S08]  /*25f0*/  LDC R2, c[0x0][0x3c4] ;  /* 0x0000f100ff027b82 */ /* 0x000f300000000800 */
[----:B------:R-:W0:Y:S01]  /*2600*/  LDC R3, c[0x0][0x3c8] ;  /* 0x0000f200ff037b82 */ /* 0x000e220000000800 */
[----:B---3--:R-:W-:-:S04]  /*2610*/  IMAD R5, R5, UR6, R0 ;  /* 0x0000000605057c24 */ /* 0x008fc8000f8e0200 */
[----:B--2---:R-:W-:-:S05]  /*2620*/  IMAD.WIDE R4, R5, 0x8, R6 ;  /* 0x0000000805047825 */ /* 0x004fca00078e0206 */
[----:B------:R2:W-:Y:S01]  /*2630*/  STG.E.64 desc[UR10][R4.64], R80 ;  /* 0x0000005004007986 */ /* 0x0005e2000c101b0a */
[----:B----4-:R-:W-:-:S05]  /*2640*/  IMAD.WIDE R6, R2, 0x8, R4 ;  /* 0x0000000802067825 */ /* 0x010fca00078e0204 */
[----:B------:R-:W-:Y:S01]  /*2650*/  STG.E.64 desc[UR10][R6.64], R82 ;  /* 0x0000005206007986 */ /* 0x000fe2000c101b0a */
[----:B------:R-:W-:-:S04]  /*2660*/  IMAD.WIDE R42, R2, 0x8, R6 ;  /* 0x00000008022a7825 */ /* 0x000fc800078e0206 */
[----:B01----:R-:W-:Y:S01]  /*2670*/  IMAD.WIDE R64, R3, 0x8, R4 ;  /* 0x0000000803407825 */ /* 0x003fe200078e0204 */
[----:B------:R0:W-:Y:S03]  /*2680*/  STG.E.64 desc[UR10][R42.64], R84 ;  /* 0x000000542a007986 */ /* 0x0001e6000c101b0a */
[----:B------:R-:W-:-:S04]  /*2690*/  IMAD.WIDE R56, R2, 0x8, R42 ;  /* 0x0000000802387825 */ /* 0x000fc800078e022a */
[C---:B------:R-:W-:Y:S01]  /*26a0*/  IMAD.WIDE R66, R2.reuse, 0x8, R64 ;  /* 0x0000000802427825 */ /* 0x040fe200078e0240 */
[----:B------:R-:W-:Y:S03]  /*26b0*/  STG.E.64 desc[UR10][R56.64], R86 ;  /* 0x0000005638007986 */ /* 0x000fe6000c101b0a */
[----:B------:R-:W-:-:S04]  /*26c0*/  IMAD.WIDE R60, R2, 0x8, R56 ;  /* 0x00000008023c7825 */ /* 0x000fc800078e0238 */
[----:B------:R-:W-:Y:S01]  /*26d0*/  IMAD.WIDE R72, R3, 0x8, R64 ;  /* 0x0000000803487825 */ /* 0x000fe200078e0240 */
[----:B------:R-:W-:Y:S03]  /*26e0*/  STG.E.64 desc[UR10][R60.64], R88 ;  /* 0x000000583c007986 */ /* 0x000fe6000c101b0a */
[----:B------:R-:W-:-:S04]  /*26f0*/  IMAD.WIDE R68, R2, 0x8, R66 ;  /* 0x0000000802447825 */ /* 0x000fc800078e0242 */
[----:B------:R-:W-:-:S04]  /*2700*/  IMAD.WIDE R62, R2, 0x8, R60 ;  /* 0x00000008023e7825 */ /* 0x000fc800078e023c */
[C-C-:B------:R-:W-:Y:S01]  /*2710*/  IMAD.WIDE R100, R3.reuse, 0x8, R72.reuse ;  /* 0x0000000803647825 */ /* 0x140fe200078e0248 */
[----:B------:R1:W-:Y:S03]  /*2720*/  STG.E.64 desc[UR10][R62.64], R90 ;  /* 0x0000005a3e007986 */ /* 0x0003e6000c101b0a */
[C---:B------:R-:W-:Y:S01]  /*2730*/  IMAD.WIDE R78, R2.reuse, 0x8, R72 ;  /* 0x00000008024e7825 */ /* 0x040fe200078e0248 */
[----:B------:R-:W-:Y:S03]  /*2740*/  STG.E.64 desc[UR10][R64.64], R92 ;  /* 0x0000005c40007986 */ /* 0x000fe6000c101b0a */
[C---:B------:R-:W-:Y:S01]  /*2750*/  IMAD.WIDE R70, R2.reuse, 0x8, R68 ;  /* 0x0000000802467825 */ /* 0x040fe200078e0244 */
[----:B------:R3:W-:Y:S03]  /*2760*/  STG.E.64 desc[UR10][R66.64], R94 ;  /* 0x0000005e42007986 */ /* 0x0007e6000c101b0a */
[----:B--2---:R-:W-:Y:S01]  /*2770*/  IMAD.WIDE R80, R3, 0x8, R100 ;  /* 0x0000000803507825 */ /* 0x004fe200078e0264 */
[----:B------:R2:W-:Y:S03]  /*2780*/  STG.E.64 desc[UR10][R68.64], R96 ;  /* 0x0000006044007986 */ /* 0x0005e6000c101b0a */
[C---:B0-----:R-:W-:Y:S01]  /*2790*/  IMAD.WIDE R42, R2.reuse, 0x8, R78 ;  /* 0x00000008022a7825 */ /* 0x041fe200078e024e */
[----:B------:R-:W-:Y:S03]  /*27a0*/  STG.E.64 desc[UR10][R70.64], R98 ;  /* 0x0000006246007986 */ /* 0x000fe6000c101b0a */
[----:B-1----:R-:W-:-:S04]  /*27b0*/  IMAD.WIDE R62, R2, 0x8, R100 ;  /* 0x00000008023e7825 */ /* 0x002fc800078e0264 */
[----:B------:R-:W-:-:S04]  /*27c0*/  IMAD.WIDE R4, R2, 0x8, R70 ;  /* 0x0000000802047825 */ /* 0x000fc800078e0246 */
[----:B------:R-:W-:Y:S01]  /*27d0*/  IMAD.WIDE R82, R3, 0x8, R80 ;  /* 0x0000000803527825 */ /* 0x000fe200078e0250 */
[----:B------:R0:W-:Y:S03]  /*27e0*/  STG.E.64 desc[UR10][R4.64], R54 ;  /* 0x0000003604007986 */ /* 0x0001e6000c101b0a */
[----:B------:R-:W-:-:S04]  /*27f0*/  IMAD.WIDE R56, R2, 0x8, R42 ;  /* 0x0000000802387825 */ /* 0x000fc800078e022a */
[----:B---3--:R-:W-:-:S04]  /*2800*/  IMAD.WIDE R66, R2, 0x8, R80 ;  /* 0x0000000802427825 */ /* 0x008fc800078e0250 */
[----:B------:R-:W-:-:S04]  /*2810*/  IMAD.WIDE R64, R2, 0x8, R62 ;  /* 0x0000000802407825 */ /* 0x000fc800078e023e */
[----:B------:R-:W-:-:S04]  /*2820*/  IMAD.WIDE R6, R2, 0x8, R4 ;  /* 0x0000000802067825 */ /* 0x000fc800078e0204 */
[C---:B------:R-:W-:Y:S01]  /*2830*/  IMAD.WIDE R84, R2.reuse, 0x8, R82 ;  /* 0x0000000802547825 */ /* 0x040fe200078e0252 */
[----:B------:R-:W-:Y:S03]  /*2840*/  STG.E.64 desc[UR10][R6.64], R74 ;  /* 0x0000004a06007986 */ /* 0x000fe6000c101b0a */
[C---:B------:R-:W-:Y:S01]  /*2850*/  IMAD.WIDE R60, R2.reuse, 0x8, R56 ;  /* 0x00000008023c7825 */ /* 0x040fe200078e0238 */
[----:B------:R1:W-:Y:S03]  /*2860*/  STG.E.64 desc[UR10][R72.64], R52 ;  /* 0x0000003448007986 */ /* 0x0003e6000c101b0a */
[C---:B--2---:R-:W-:Y:S01]  /*2870*/  IMAD.WIDE R68, R2.reuse, 0x8, R66 ;  /* 0x0000000802447825 */ /* 0x044fe200078e0242 */
[----:B------:R-:W-:Y:S03]  /*2880*/  STG.E.64 desc[UR10][R78.64], R50 ;  /* 0x000000324e007986 */ /* 0x000fe6000c101b0a */
[C---:B0-----:R-:W-:Y:S01]  /*2890*/  IMAD.WIDE R54, R2.reuse, 0x8, R64 ;  /* 0x0000000802367825 */ /* 0x041fe200078e0240 */
[----:B------:R0:W-:Y:S03]  /*28a0*/  STG.E.64 desc[UR10][R42.64], R48 ;  /* 0x000000302a007986 */ /* 0x0001e6000c101b0a */
[C---:B------:R-:W-:Y:S01]  /*28b0*/  IMAD.WIDE R70, R2.reuse, 0x8, R84 ;  /* 0x0000000802467825 */ /* 0x040fe200078e0254 */
[----:B------:R-:W-:Y:S03]  /*28c0*/  STG.E.64 desc[UR10][R56.64], R46 ;  /* 0x0000002e38007986 */ /* 0x000fe6000c101b0a */
[C---:B------:R-:W-:Y:S01]  /*28d0*/  IMAD.WIDE R4, R2.reuse, 0x8, R60 ;  /* 0x0000000802047825 */ /* 0x040fe200078e023c */
[----:B------:R2:W-:Y:S03]  /*28e0*/  STG.E.64 desc[UR10][R60.64], R44 ;  /* 0x0000002c3c007986 */ /* 0x0005e6000c101b0a */
[C---:B-1----:R-:W-:Y:S01]  /*28f0*/  IMAD.WIDE R52, R2.reuse, 0x8, R68 ;  /* 0x0000000802347825 */ /* 0x042fe200078e0244 */
[----:B------:R-:W-:Y:S03]  /*2900*/  STG.E.64 desc[UR10][R4.64], R76 ;  /* 0x0000004c04007986 */ /* 0x000fe6000c101b0a */
[C---:B------:R-:W-:Y:S01]  /*2910*/  IMAD.WIDE R6, R2.reuse, 0x8, R54 ;  /* 0x0000000802067825 */ /* 0x040fe200078e0236 */
[----:B------:R-:W-:Y:S03]  /*2920*/  STG.E.64 desc[UR10][R100.64], R40 ;  /* 0x0000002864007986 */ /* 0x000fe6000c101b0a */
[C---:B------:R-:W-:Y:S01]  /*2930*/  IMAD.WIDE R72, R2.reuse, 0x8, R70 ;  /* 0x0000000802487825 */ /* 0x040fe200078e0246 */
[----:B------:R-:W-:Y:S03]  /*2940*/  STG.E.64 desc[UR10][R62.64], R38 ;  /* 0x000000263e007986 */ /* 0x000fe6000c101b0a */
[C---:B0-----:R-:W-:Y:S01]  /*2950*/  IMAD.WIDE R48, R2.reuse, 0x8, R52 ;  /* 0x0000000802307825 */ /* 0x041fe200078e0234 */
[----:B------:R-:W-:Y:S03]  /*2960*/  STG.E.64 desc[UR10][R64.64], R36 ;  /* 0x0000002440007986 */ /* 0x000fe6000c101b0a */
[C---:B------:R-:W-:Y:S01]  /*2970*/  IMAD.WIDE R42, R2.reuse, 0x8, R6 ;  /* 0x00000008022a7825 */ /* 0x040fe200078e0206 */
[----:B------:R-:W-:Y:S03]  /*2980*/  STG.E.64 desc[UR10][R54.64], R34 ;  /* 0x0000002236007986 */ /* 0x000fe6000c101b0a */
[C---:B------:R-:W-:Y:S01]  /*2990*/  IMAD.WIDE R50, R2.reuse, 0x8, R72 ;  /* 0x0000000802327825 */ /* 0x040fe200078e0248 */
[----:B------:R-:W-:Y:S03]  /*29a0*/  STG.E.64 desc[UR10][R6.64], R32 ;  /* 0x0000002006007986 */ /* 0x000fe6000c101b0a */
[C---:B--2---:R-:W-:Y:S01]  /*29b0*/  IMAD.WIDE R44, R2.reuse, 0x8, R48 ;  /* 0x00000008022c7825 */ /* 0x044fe200078e0230 */
[----:B------:R-:W-:Y:S03]  /*29c0*/  STG.E.64 desc[UR10][R42.64], R58 ;  /* 0x0000003a2a007986 */ /* 0x000fe6000c101b0a */
[----:B------:R-:W-:Y:S01]  /*29d0*/  IMAD.WIDE R2, R2, 0x8, R50 ;  /* 0x0000000802027825 */ /* 0x000fe200078e0232 */
[----:B------:R-:W-:Y:S04]  /*29e0*/  STG.E.64 desc[UR10][R80.64], R28 ;  /* 0x0000001c50007986 */ /* 0x000fe8000c101b0a */
        /* <DEDUP_REMOVED lines=10> */
[----:B------:R-:W-:Y:S01]  /*2a90*/  STG.E.64 desc[UR10][R2.64], R18 ;  /* 0x0000001202007986 */ /* 0x000fe2000c101b0a */
[----:B------:R-:W-:Y:S05]  /*2aa0*/  EXIT ;  /* 0x000000000000794d */ /* 0x000fea0003800000 */
.L_x_50:
        /* <DEDUP_REMOVED lines=13> */
.L_x_57:


//--------------------- .text._Z11kernel__1_1PdS_S_iiiiiiiiiiiiii --------------------------
	.section	.text._Z11kernel__1_1PdS_S_iiiiiiiiiiiiii,"ax",@progbits
	.align	128
        .global         _Z11kernel__1_1PdS_S_iiiiiiiiiiiiii
        .type           _Z11kernel__1_1PdS_S_iiiiiiiiiiiiii,@function
        .size           _Z11kernel__1_1PdS_S_iiiiiiiiiiiiii,(.L_x_58 - _Z11kernel__1_1PdS_S_iiiiiiiiiiiiii)
        .other          _Z11kernel__1_1PdS_S_iiiiiiiiiiiiii,@"STO_CUDA_ENTRY STV_DEFAULT"
_Z11kernel__1_1PdS_S_iiiiiiiiiiiiii:
.text._Z11kernel__1_1PdS_S_iiiiiiiiiiiiii:
[----:B------:R-:W-:Y:S08]  /*0000*/  LDC R1, c[0x0][0x37c] ;  /* 0x0000df00ff017b82 */ /* 0x000ff00000000800 */
[----:B------:R-:W0:Y:S01]  /*0010*/  LDC R8, c[0x0][0x3ac] ;  /* 0x0000eb00ff087b82 */ /* 0x000e220000000800 */
[----:B------:R-:W0:Y:S01]  /*0020*/  LDCU.64 UR4, c[0x0][0x3b0] ;  /* 0x00007600ff0477ac */ /* 0x000e220008000a00 */
[----:B------:R-:W1:Y:S01]  /*0030*/  S2R R98, SR_TID.Y ;  /* 0x0000000000627919 */ /* 0x000e620000002200 */
[----:B------:R-:W-:-:S02]  /*0040*/  CS2R R14, SRZ ;  /* 0x00000000000e7805 */ /* 0x000fc4000001ff00 */
[----:B------:R-:W-:Y:S01]  /*0050*/  CS2R R16, SRZ ;  /* 0x0000000000107805 */ /* 0x000fe2000001ff00 */
[----:B------:R-:W2:Y:S01]  /*0060*/  LDCU UR8, c[0x0][0x3cc] ;  /* 0x00007980ff0877ac */ /* 0x000ea20008000800 */
        /* <DEDUP_REMOVED lines=17> */
[----:B--2---:R-:W-:Y:S01]  /*0180*/  UISETP.GE.AND UP0, UPT, UR8, 0x1, UPT ;  /* 0x000000010800788c */ /* 0x004fe2000bf06270 */
[----:B0-----:R-:W-:Y:S01]  /*0190*/  IMAD R0, R8, UR4, RZ ;  /* 0x0000000408007c24 */ /* 0x001fe2000f8e02ff */
[----:B------:R-:W0:Y:S01]  /*01a0*/  S2UR UR4, SR_CTAID.X ;  /* 0x00000000000479c3 */ /* 0x000e220000002500 */
[----:B------:R-:W-:-:S02]  /*01b0*/  CS2R R52, SRZ ;  /* 0x0000000000347805 */ /* 0x000fc4000001ff00 */
[----:B------:R-:W-:Y:S01]  /*01c0*/  CS2R R54, SRZ ;  /* 0x0000000000367805 */ /* 0x000fe2000001ff00 */
[----:B------:R-:W-:Y:S01]  /*01d0*/  IMAD R4, R0, UR5, RZ ;  /* 0x0000000500047c24 */ /* 0x000fe2000f8e02ff */
[----:B------:R-:W-:Y:S01]  /*01e0*/  IABS R10, R0 ;  /* 0x00000000000a7213 */ /* 0x000fe20000000000 */
[----:B------:R-:W2:Y:S01]  /*01f0*/  LDCU UR5, c[0x0][0x39c] ;  /* 0x00007380ff0577ac */ /* 0x000ea20008000800 */
[----:B------:R-:W-:Y:S01]  /*0200*/  CS2R R56, SRZ ;  /* 0x0000000000387805 */ /* 0x000fe2000001ff00 */
[----:B------:R-:W3:Y:S01]  /*0210*/  I2F.U32.RP R5, R4 ;  /* 0x0000000400057306 */ /* 0x000ee20000209000 */
[----:B------:R-:W-:Y:S02]  /*0220*/  IADD3 R7, PT, PT, RZ, -R4, RZ ;  /* 0x80000004ff077210 */ /* 0x000fe40007ffe0ff */
[----:B------:R-:W-:Y:S02]  /*0230*/  CS2R R58, SRZ ;  /* 0x00000000003a7805 */ /* 0x000fe4000001ff00 */
[----:B------:R-:W-:-:S02]  /*0240*/  ISETP.NE.U32.AND P2, PT, R4, RZ, PT ;  /* 0x000000ff0400720c */ /* 0x000fc40003f45070 */
[----:B------:R-:W-:Y:S02]  /*0250*/  CS2R R60, SRZ ;  /* 0x00000000003c7805 */ /* 0x000fe4000001ff00 */
[----:B------:R-:W-:Y:S02]  /*0260*/  CS2R R62, SRZ ;  /* 0x00000000003e7805 */ /* 0x000fe4000001ff00 */
[----:B------:R-:W-:Y:S02]  /*0270*/  CS2R R64, SRZ ;  /* 0x0000000000407805 */ /* 0x000fe4000001ff00 */
[----:B------:R-:W-:Y:S01]  /*0280*/  CS2R R66, SRZ ;  /* 0x0000000000427805 */ /* 0x000fe2000001ff00 */
[----:B------:R-:W4:Y:S01]  /*0290*/  I2F.RP R6, R10 ;  /* 0x0000000a00067306 */ /* 0x000f220000209400 */
[----:B------:R-:W-:Y:S02]  /*02a0*/  CS2R R68, SRZ ;  /* 0x0000000000447805 */ /* 0x000fe4000001ff00 */
[----:B------:R-:W-:-:S02]  /*02b0*/  CS2R R70, SRZ ;  /* 0x0000000000467805 */ /* 0x000fc4000001ff00 */
[----:B------:R-:W-:Y:S01]  /*02c0*/  CS2R R72, SRZ ;  /* 0x0000000000487805 */ /* 0x000fe2000001ff00 */
[----:B------:R-:W0:Y:S02]  /*02d0*/  LDCU.64 UR6, c[0x0][0x358] ;  /* 0x00006b00ff0677ac */ /* 0x000e240008000a00 */
[----:B---3--:R-:W3:Y:S08]  /*02e0*/  MUFU.RCP R5, R5 ;  /* 0x0000000500057308 */ /* 0x008ef00000001000 */
[----:B----4-:R-:W-:Y:S01]  /*02f0*/  MUFU.RCP R6, R6 ;  /* 0x0000000600067308 */ /* 0x010fe20000001000 */
[----:B---3--:R-:W-:-:S07]  /*0300*/  IADD3 R2, PT, PT, R5, 0xffffffe, RZ ;  /* 0x0ffffffe05027810 */ /* 0x008fce0007ffe0ff */
[----:B------:R3:W4:Y:S02]  /*0310*/  F2I.FTZ.U32.TRUNC.NTZ R3, R2 ;  /* 0x0000000200037305 */ /* 0x000724000021f000 */
[----:B---3--:R-:W-:Y:S02]  /*0320*/  IMAD.MOV.U32 R2, RZ, RZ, RZ ;  /* 0x000000ffff027224 */ /* 0x008fe400078e00ff */
[----:B----4-:R-:W-:-:S04]  /*0330*/  IMAD R7, R7, R3, RZ ;  /* 0x0000000307077224 */ /* 0x010fc800078e02ff */
[----:B------:R-:W-:-:S04]  /*0340*/  IMAD.HI.U32 R3, R3, R7, R2 ;  /* 0x0000000703037227 */ /* 0x000fc800078e0002 */
[----:B------:R-:W-:Y:S01]  /*0350*/  VIADD R2, R6, 0xffffffe ;  /* 0x0ffffffe06027836 */ /* 0x000fe20000000000 */
[----:B------:R-:W-:Y:S01]  /*0360*/  IABS R6, R0 ;  /* 0x0000000000067213 */ /* 0x000fe20000000000 */
[----:B0-----:R-:W-:-:S04]  /*0370*/  IMAD.HI.U32 R5, R3, UR4, RZ ;  /* 0x0000000403057c27 */ /* 0x001fc8000f8e00ff */
[----:B------:R-:W-:Y:S01]  /*0380*/  IMAD.MOV R6, RZ, RZ, -R6 ;  /* 0x000000ffff067224 */ /* 0x000fe200078e0a06 */
[----:B------:R-:W-:-:S05]  /*0390*/  IADD3 R3, PT, PT, -R5, RZ, RZ ;  /* 0x000000ff05037210 */ /* 0x000fca0007ffe1ff */
[----:B------:R-:W-:-:S05]  /*03a0*/  IMAD R3, R4, R3, UR4 ;  /* 0x0000000404037e24 */ /* 0x000fca000f8e0203 */
[----:B------:R-:W-:-:S13]  /*03b0*/  ISETP.GE.U32.AND P0, PT, R3, R4, PT ;  /* 0x000000040300720c */ /* 0x000fda0003f06070 */
[----:B------:R-:W-:Y:S02]  /*03c0*/  @P0 IADD3 R3, PT, PT, -R4, R3, RZ ;  /* 0x0000000304030210 */ /* 0x000fe40007ffe1ff */
[----:B------:R-:W-:Y:S02]  /*03d0*/  @P0 IADD3 R5, PT, PT, R5, 0x1, RZ ;  /* 0x0000000105050810 */ /* 0x000fe40007ffe0ff */
[----:B------:R-:W-:Y:S02]  /*03e0*/  ISETP.GE.U32.AND P1, PT, R3, R4, PT ;  /* 0x000000040300720c */ /* 0x000fe40003f26070 */
[----:B------:R0:W3:Y:S02]  /*03f0*/  F2I.FTZ.U32.TRUNC.NTZ R3, R2 ;  /* 0x0000000200037305 */ /* 0x0000e4000021f000 */
[----:B0-----:R-:W-:-:S09]  /*0400*/  HFMA2 R2, -RZ, RZ, 0, 0 ;  /* 0x00000000ff027431 */ /* 0x001fd200000001ff */
[----:B------:R-:W-:Y:S02]  /*0410*/  @P1 IADD3 R5, PT, PT, R5, 0x1, RZ ;  /* 0x0000000105051810 */ /* 0x000fe40007ffe0ff */
[----:B------:R-:W-:Y:S01]  /*0420*/  @!P2 LOP3.LUT R5, RZ, R4, RZ, 0x33, !PT ;  /* 0x00000004ff05a212 */ /* 0x000fe200078e33ff */
[----:B---3--:R-:W-:-:S03]  /*0430*/  IMAD.MOV R9, RZ, RZ, -R3 ;  /* 0x000000ffff097224 */ /* 0x008fc600078e0a03 */
[----:B------:R-:W-:Y:S01]  /*0440*/  IADD3 R7, PT, PT, -R5, RZ, RZ ;  /* 0x000000ff05077210 */ /* 0x000fe20007ffe1ff */
[----:B------:R-:W-:-:S04]  /*0450*/  IMAD R9, R9, R10, RZ ;  /* 0x0000000a09097224 */ /* 0x000fc800078e02ff */
[----:B------:R-:W-:Y:S01]  /*0460*/  IMAD R7, R4, R7, UR4 ;  /* 0x0000000404077e24 */ /* 0x000fe2000f8e0207 */
[----:B------:R-:W0:Y:S01]  /*0470*/  LDCU UR4, c[0x0][0x3a0] ;  /* 0x00007400ff0477ac */ /* 0x000e220008000800 */
[----:B------:R-:W-:Y:S01]  /*0480*/  IMAD.HI.U32 R2, R3, R9, R2 ;  /* 0x0000000903027227 */ /* 0x000fe200078e0002 */
[----:B------:R-:W-:Y:S02]  /*0490*/  IABS R9, R8 ;  /* 0x0000000800097213 */ /* 0x000fe40000000000 */
[----:B------:R-:W-:-:S04]  /*04a0*/  IABS R4, R7 ;  /* 0x0000000700047213 */ /* 0x000fc80000000000 */
[----:B------:R-:W-:Y:S02]  /*04b0*/  MOV R3, R4 ;  /* 0x0000000400037202 */ /* 0x000fe40000000f00 */
[----:B------:R-:W3:Y:S03]  /*04c0*/  I2F.RP R4, R9 ;  /* 0x0000000900047306 */ /* 0x000ee60000209400 */
[----:B------:R-:W-:-:S04]  /*04d0*/  IMAD.HI.U32 R2, R2, R3, RZ ;  /* 0x0000000302027227 */ /* 0x000fc800078e00ff */
[----:B------:R-:W-:Y:S02]  /*04e0*/  IMAD R3, R2, R6, R3 ;  /* 0x0000000602037224 */ /* 0x000fe400078e0203 */
[----:B0-----:R-:W-:-:S03]  /*04f0*/  IMAD R5, R5, UR4, RZ ;  /* 0x0000000405057c24 */ /* 0x001fc6000f8e02ff */
[----:B------:R-:W-:Y:S01]  /*0500*/  ISETP.GT.U32.AND P2, PT, R10, R3, PT ;  /* 0x000000030a00720c */ /* 0x000fe20003f44070 */
[----:B---3--:R-:W0:-:S12]  /*0510*/  MUFU.RCP R4, R4 ;  /* 0x0000000400047308 */ /* 0x008e180000001000 */
[-C--:B------:R-:W-:Y:S02]  /*0520*/  @!P2 IADD3 R3, PT, PT, R3, -R10.reuse, RZ ;  /* 0x8000000a0303a210 */ /* 0x080fe40007ffe0ff */
[----:B------:R-:W-:Y:S02]  /*0530*/  @!P2 IADD3 R2, PT, PT, R2, 0x1, RZ ;  /* 0x000000010202a810 */ /* 0x000fe40007ffe0ff */
[----:B------:R-:W-:Y:S02]  /*0540*/  ISETP.GE.U32.AND P0, PT, R3, R10, PT ;  /* 0x0000000a0300720c */ /* 0x000fe40003f06070 */
[----:B------:R-:W-:Y:S01]  /*0550*/  LOP3.LUT R3, R7, R0, RZ, 0x3c, !PT ;  /* 0x0000000007037212 */ /* 0x000fe200078e3cff */
[----:B0-----:R-:W-:Y:S01]  /*0560*/  VIADD R6, R4, 0xffffffe ;  /* 0x0ffffffe04067836 */ /* 0x001fe20000000000 */
[----:B------:R-:W-:Y:S02]  /*0570*/  ISETP.NE.AND P2, PT, R0, RZ, PT ;  /* 0x000000ff0000720c */ /* 0x000fe40003f45270 */
[----:B------:R-:W-:-:S02]  /*0580*/  ISETP.GE.AND P1, PT, R3, RZ, PT ;  /* 0x000000ff0300720c */ /* 0x000fc40003f26270 */
[----:B------:R-:W0:Y:S05]  /*0590*/  F2I.FTZ.U32.TRUNC.NTZ R3, R6 ;  /* 0x0000000600037305 */ /* 0x000e2a000021f000 */
[----:B------:R-:W-:-:S05]  /*05a0*/  @P0 IADD3 R2, PT, PT, R2, 0x1, RZ ;  /* 0x0000000102020810 */ /* 0x000fca0007ffe0ff */
[----:B------:R-:W-:-:S05]  /*05b0*/  IMAD.MOV.U32 R11, RZ, RZ, R2 ;  /* 0x000000ffff0b7224 */ /* 0x000fca00078e0002 */
[----:B------:R-:W-:Y:S02]  /*05c0*/  @!P1 IADD3 R11, PT, PT, -R11, RZ, RZ ;  /* 0x000000ff0b0b9210 */ /* 0x000fe40007ffe1ff */
[----:B------:R-:W-:Y:S02]  /*05d0*/  @!P2 LOP3.LUT R11, RZ, R0, RZ, 0x33, !PT ;  /* 0x00000000ff0ba212 */ /* 0x000fe400078e33ff */
[----:B0-----:R-:W-:-:S03]  /*05e0*/  IADD3 R4, PT, PT, RZ, -R3, RZ ;  /* 0x80000003ff047210 */ /* 0x001fc60007ffe0ff */
[----:B------:R-:W-:Y:S02]  /*05f0*/  IMAD.MOV R2, RZ, RZ, -R11 ;  /* 0x000000ffff027224 */ /* 0x000fe400078e0a0b */
[----:B-1----:R-:W-:Y:S01]  /*0600*/  IMAD R98, R11, 0x10, R98 ;  /* 0x000000100b627824 */ /* 0x002fe200078e0262 */
[----:B------:R-:W-:Y:S01]  /*0610*/  CS2R R10, SRZ ;  /* 0x00000000000a7805 */ /* 0x000fe2000001ff00 */
[----:B------:R-:W-:Y:S02]  /*0620*/  IMAD R13, R0, R2, R7 ;  /* 0x00000002000d7224 */ /* 0x000fe400078e0207 */
[----:B------:R-:W-:Y:S02]  /*0630*/  HFMA2 R2, -RZ, RZ, 0, 0 ;  /* 0x00000000ff027431 */ /* 0x000fe400000001ff */
[----:B------:R-:W-:Y:S02]  /*0640*/  IMAD R7, R4, R9, RZ ;  /* 0x0000000904077224 */ /* 0x000fe400078e02ff */
[----:B------:R-:W-:Y:S01]  /*0650*/  IMAD R98, R5, 0x6, R98 ;  /* 0x0000000605627824 */ /* 0x000fe200078e0262 */
[----:B------:R-:W-:-:S02]  /*0660*/  IABS R0, R13 ;  /* 0x0000000d00007213 */ /* 0x000fc40000000000 */
[----:B------:R-:W-:Y:S01]  /*0670*/  CS2R R4, SRZ ;  /* 0x0000000000047805 */ /* 0x000fe2000001ff00 */
[----:B------:R-:W-:-:S06]  /*0680*/  IMAD.HI.U32 R2, R3, R7, R2 ;  /* 0x0000000703027227 */ /* 0x000fcc00078e0002 */
[----:B------:R-:W-:-:S05]  /*0690*/  IMAD.HI.U32 R2, R2, R0, RZ ;  /* 0x0000000002027227 */ /* 0x000fca00078e00ff */
[----:B------:R-:W-:-:S05]  /*06a0*/  IADD3 R3, PT, PT, -R2, RZ, RZ ;  /* 0x000000ff02037210 */ /* 0x000fca0007ffe1ff */
[C---:B------:R-:W-:Y:S02]  /*06b0*/  IMAD R0, R9.reuse, R3, R0 ;  /* 0x0000000309007224 */ /* 0x040fe400078e0200 */
[----:B------:R-:W0:Y:S03]  /*06c0*/  S2R R3, SR_TID.X ;  /* 0x0000000000037919 */ /* 0x000e260000002100 */
[----:B------:R-:W-:-:S13]  /*06d0*/  ISETP.GT.U32.AND P2, PT, R9, R0, PT ;  /* 0x000000000900720c */ /* 0x000fda0003f44070 */
[----:B------:R-:W-:Y:S01]  /*06e0*/  @!P2 IMAD.IADD R0, R0, 0x1, -R9 ;  /* 0x000000010000a824 */ /* 0x000fe200078e0a09 */
[----:B------:R-:W-:Y:S02]  /*06f0*/  @!P2 IADD3 R2, PT, PT, R2, 0x1, RZ ;  /* 0x000000010202a810 */ /* 0x000fe40007ffe0ff */
[----:B------:R-:W-:Y:S02]  /*0700*/  ISETP.NE.AND P2, PT, R8, RZ, PT ;  /* 0x000000ff0800720c */ /* 0x000fe40003f45270 */
[----:B------:R-:W-:Y:S02]  /*0710*/  ISETP.GE.U32.AND P0, PT, R0, R9, PT ;  /* 0x000000090000720c */ /* 0x000fe40003f06070 */
[----:B------:R-:W-:-:S04]  /*0720*/  LOP3.LUT R0, R13, R8, RZ, 0x3c, !PT ;  /* 0x000000080d007212 */ /* 0x000fc800078e3cff */
[----:B------:R-:W-:-:S07]  /*0730*/  ISETP.GE.AND P1, PT, R0, RZ, PT ;  /* 0x000000ff0000720c */ /* 0x000fce0003f26270 */
[----:B------:R-:W-:-:S05]  /*0740*/  @P0 IADD3 R2, PT, PT, R2, 0x1, RZ ;  /* 0x0000000102020810 */ /* 0x000fca0007ffe0ff */
[----:B------:R-:W-:-:S05]  /*0750*/  IMAD.MOV.U32 R101, RZ, RZ, R2 ;  /* 0x000000ffff657224 */ /* 0x000fca00078e0002 */
[----:B------:R-:W-:Y:S02]  /*0760*/  @!P1 IADD3 R101, PT, PT, -R101, RZ, RZ ;  /* 0x000000ff65659210 */ /* 0x000fe40007ffe1ff */
[----:B------:R-:W-:-:S04]  /*0770*/  @!P2 LOP3.LUT R101, RZ, R8, RZ, 0x33, !PT ;  /* 0x00000008ff65a212 */ /* 0x000fc800078e33ff */
[C---:B------:R-:W-:Y:S01]  /*0780*/  IADD3 R7, PT, PT, -R101.reuse, RZ, RZ ;  /* 0x000000ff65077210 */ /* 0x040fe20007ffe1ff */
[----:B------:R-:W-:-:S04]  /*0790*/  IMAD R101, R101, 0x6, RZ ;  /* 0x0000000665657824 */ /* 0x000fc800078e02ff */
[----:B------:R-:W-:Y:S01]  /*07a0*/  IMAD R0, R8, R7, R13 ;  /* 0x0000000708007224 */ /* 0x000fe200078e020d */
[----:B------:R-:W-:Y:S02]  /*07b0*/  CS2R R6, SRZ ;  /* 0x0000000000067805 */ /* 0x000fe4000001ff00 */
[----:B------:R-:W-:Y:S02]  /*07c0*/  CS2R R8, SRZ ;  /* 0x0000000000087805 */ /* 0x000fe4000001ff00 */
[----:B------:R-:W-:Y:S01]  /*07d0*/  CS2R R12, SRZ ;  /* 0x00000000000c7805 */ /* 0x000fe2000001ff00 */
[----:B--2---:R-:W-:Y:S01]  /*07e0*/  IMAD R99, R98, UR5, R101 ;  /* 0x0000000562637c24 */ /* 0x004fe2000f8e0265 */
[----:B0-----:R-:W-:Y:S02]  /*07f0*/  LEA R0, R0, R3, 0x4 ;  /* 0x0000000300007211 */ /* 0x001fe400078e20ff */
[----:B------:R-:W-:Y:S01]  /*0800*/  CS2R R2, SRZ ;  /* 0x0000000000027805 */ /* 0x000fe2000001ff00 */
[----:B------:R-:W-:Y:S06]  /*0810*/  BRA.U !UP0, `(.L_x_51) ;  /* 0x0000000908187547 */ /* 0x000fec000b800000 */
[----:B------:R-:W-:Y:S02]  /*0820*/  IADD3 R100, PT, PT, R98, UR4, RZ ;  /* 0x0000000462647c10 */ /* 0x000fe4000fffe0ff */
[----:B------:R-:W-:-:S03]  /*0830*/  CS2R R2, SRZ ;  /* 0x0000000000027805 */ /* 0x000fc6000001ff00 */
[----:B------:R-:W-:-:S05]  /*0840*/  VIADD R102, R100, UR4 ;  /* 0x0000000464667c36 */ /* 0x000fca0008000000 */
[----:B------:R-:W-:-:S04]  /*0850*/  IADD3 R103, PT, PT, R102, UR4, RZ ;  /* 0x0000000466677c10 */ /* 0x000fc8000fffe0ff */
[----:B------:R-:W-:-:S04]  /*0860*/  IADD3 R104, PT, PT, R103, UR4, RZ ;  /* 0x0000000467687c10 */ /* 0x000fc8000fffe0ff */
[----:B------:R-:W-:Y:S01]  /*0870*/  IADD3 R105, PT, PT, R104, UR4, RZ ;  /* 0x0000000468697c10 */ /* 0x000fe2000fffe0ff */
[----:B------:R-:W-:-:S06]  /*0880*/  UMOV UR4, URZ ;  /* 0x000000ff00047c82 */ /* 0x000fcc0008000000 */
.L_x_53:
[----:B------:R-:W0:Y:S01]  /*0890*/  S2R R106, SR_TID.Y ;  /* 0x00000000006a7919 */ /* 0x000e220000002200 */
[----:B------:R-:W1:Y:S01]  /*08a0*/  LDCU UR5, c[0x0][0x3bc] ;  /* 0x00007780ff0577ac */ /* 0x000e620008000800 */
[----:B------:R-:W2:Y:S01]  /*08b0*/  LDC.64 R94, c[0x0][0x388] ;  /* 0x0000e200ff5e7b82 */ /* 0x000ea20000000a00 */
[----:B------:R-:W3:Y:S01]  /*08c0*/  S2R R107, SR_TID.X ;  /* 0x00000000006b7919 */ /* 0x000ee20000002100 */
[----:B------:R-:W4:Y:S06]  /*08d0*/  LDCU UR8, c[0x0][0x398] ;  /* 0x00007300ff0877ac */ /* 0x000f2c0008000800 */
[----:B------:R-:W5:Y:S01]  /*08e0*/  LDC.64 R84, c[0x0][0x390] ;  /* 0x0000e400ff547b82 */ /* 0x000f620000000a00 */
[----:B0-----:R-:W-:-:S04]  /*08f0*/  VIADD R75, R106, UR4 ;  /* 0x000000046a4b7c36 */ /* 0x001fc80008000000 */
[----:B-1----:R-:W-:Y:S01]  /*0900*/  IMAD R74, R75, UR5, R0 ;  /* 0x000000054b4a7c24 */ /* 0x002fe2000f8e0200 */
[----:B------:R-:W0:Y:S01]  /*0910*/  LDCU UR5, c[0x0][0x3a8] ;  /* 0x00007500ff0577ac */ /* 0x000e220008000800 */
[----:B---3--:R-:W-:Y:S02]  /*0920*/  IADD3 R77, PT, PT, R107, UR4, RZ ;  /* 0x000000046b4d7c10 */ /* 0x008fe4000fffe0ff */
[----:B----4-:R-:W-:-:S05]  /*0930*/  IMAD R81, R101, UR8, R74 ;  /* 0x0000000865517c24 */ /* 0x010fca000f8e024a */
[C---:B------:R-:W-:Y:S01]  /*0940*/  IADD3 R83, PT, PT, R81.reuse, UR8, RZ ;  /* 0x0000000851537c10 */ /* 0x040fe2000fffe0ff */
[----:B--2---:R-:W-:-:S03]  /*0950*/  IMAD.WIDE.U32 R80, R81, 0x8, R94 ;  /* 0x0000000851507825 */ /* 0x004fc600078e005e */
[C---:B------:R-:W-:Y:S01]  /*0960*/  IADD3 R87, PT, PT, R83.reuse, UR8, RZ ;  /* 0x0000000853577c10 */ /* 0x040fe2000fffe0ff */
[--C-:B------:R-:W-:Y:S02]  /*0970*/  IMAD.WIDE.U32 R82, R83, 0x8, R94.reuse ;  /* 0x0000000853527825 */ /* 0x100fe400078e005e */
[----:B------:R-:W2:Y:S01]  /*0980*/  LDG.E.64 R80, desc[UR6][R80.64] ;  /* 0x0000000650507981 */ /* 0x000ea2000c1e1b00 */
[C---:B------:R-:W-:Y:S01]  /*0990*/  IADD3 R89, PT, PT, R87.reuse, UR8, RZ ;  /* 0x0000000857597c10 */ /* 0x040fe2000fffe0ff */
[--C-:B------:R-:W-:Y:S02]  /*09a0*/  IMAD.WIDE.U32 R86, R87, 0x8, R94.reuse ;  /* 0x0000000857567825 */ /* 0x100fe400078e005e */
[----:B------:R-:W3:Y:S02]  /*09b0*/  LDG.E.64 R82, desc[UR6][R82.64] ;  /* 0x0000000652527981 */ /* 0x000ee4000c1e1b00 */
[C---:B------:R-:W-:Y:S02]  /*09c0*/  VIADD R97, R89.reuse, UR8 ;  /* 0x0000000859617c36 */ /* 0x040fe40008000000 */
[--C-:B------:R-:W-:Y:S01]  /*09d0*/  IMAD.WIDE.U32 R88, R89, 0x8, R94.reuse ;  /* 0x0000000859587825 */ /* 0x100fe200078e005e */
[----:B------:R-:W4:Y:S02]  /*09e0*/  LDG.E.64 R86, desc[UR6][R86.64] ;  /* 0x0000000656567981 */ /* 0x000f24000c1e1b00 */
[C---:B------:R-:W-:Y:S01]  /*09f0*/  IADD3 R75, PT, PT, R97.reuse, UR8, RZ ;  /* 0x00000008614b7c10 */ /* 0x040fe2000fffe0ff */
[----:B------:R-:W-:-:S02]  /*0a00*/  IMAD.WIDE.U32 R96, R97, 0x8, R94 ;  /* 0x0000000861607825 */ /* 0x000fc400078e005e */
[----:B------:R-:W4:Y:S02]  /*0a10*/  LDG.E.64 R88, desc[UR6][R88.64] ;  /* 0x0000000658587981 */ /* 0x000f24000c1e1b00 */
[----:B------:R-:W-:Y:S02]  /*0a20*/  IMAD.WIDE.U32 R94, R75, 0x8, R94 ;  /* 0x000000084b5e7825 */ /* 0x000fe400078e005e */
[----:B------:R-:W4:Y:S02]  /*0a30*/  LDG.E.64 R96, desc[UR6][R96.64] ;  /* 0x0000000660607981 */ /* 0x000f24000c1e1b00 */
[--C-:B0-----:R-:W-:Y:S02]  /*0a40*/  IMAD R79, R103, UR5, R77.reuse ;  /* 0x00000005674f7c24 */ /* 0x101fe4000f8e024d */
[--C-:B------:R-:W-:Y:S01]  /*0a50*/  IMAD R93, R98, UR5, R77.reuse ;  /* 0x00000005625d7c24 */ /* 0x100fe2000f8e024d */
[----:B------:R-:W4:Y:S01]  /*0a60*/  LDG.E.64 R94, desc[UR6][R94.64] ;  /* 0x000000065e5e7981 */ /* 0x000f22000c1e1b00 */
[----:B------:R-:W-:-:S02]  /*0a70*/  IMAD R91, R100, UR5, R77 ;  /* 0x00000005645b7c24 */ /* 0x000fc4000f8e024d */
[--C-:B------:R-:W-:Y:S02]  /*0a80*/  IMAD R75, R102, UR5, R77.reuse ;  /* 0x00000005664b7c24 */ /* 0x100fe4000f8e024d */
[--C-:B------:R-:W-:Y:S02]  /*0a90*/  IMAD R109, R104, UR5, R77.reuse ;  /* 0x00000005686d7c24 */ /* 0x100fe4000f8e024d */
[----:B------:R-:W-:Y:S01]  /*0aa0*/  IMAD R111, R105, UR5, R77 ;  /* 0x00000005696f7c24 */ /* 0x000fe2000f8e024d */
[----:B------:R-:W-:Y:S01]  /*0ab0*/  MOV R108, 0x400 ;  /* 0x00000400006c7802 */ /* 0x000fe20000000f00 */
[--C-:B-----5:R-:W-:Y:S01]  /*0ac0*/  IMAD.WIDE.U32 R76, R79, 0x8, R84.reuse ;  /* 0x000000084f4c7825 */ /* 0x120fe200078e0054 */
[----:B------:R-:W0:Y:S03]  /*0ad0*/  LDCU UR5, c[0x0][0x3cc] ;  /* 0x00007980ff0577ac */ /* 0x000e260008000800 */
[----:B------:R-:W-:-:S02]  /*0ae0*/  IMAD.WIDE.U32 R92, R93, 0x8, R84 ;  /* 0x000000085d5c7825 */ /* 0x000fc400078e0054 */
[----:B------:R-:W5:Y:S02]  /*0af0*/  LDG.E.64 R76, desc[UR6][R76.64] ;  /* 0x000000064c4c7981 */ /* 0x000f64000c1e1b00 */
[--C-:B------:R-:W-:Y:S02]  /*0b00*/  IMAD.WIDE.U32 R90, R91, 0x8, R84.reuse ;  /* 0x000000085b5a7825 */ /* 0x100fe400078e0054 */
[----:B------:R-:W5:Y:S02]  /*0b10*/  LDG.E.64 R92, desc[UR6][R92.64] ;  /* 0x000000065c5c7981 */ /* 0x000f64000c1e1b00 */
[--C-:B------:R-:W-:Y:S02]  /*0b20*/  IMAD.WIDE.U32 R74, R75, 0x8, R84.reuse ;  /* 0x000000084b4a7825 */ /* 0x100fe400078e0054 */
[----:B------:R-:W5:Y:S02]  /*0b30*/  LDG.E.64 R90, desc[UR6][R90.64] ;  /* 0x000000065a5a7981 */ /* 0x000f64000c1e1b00 */
[----:B------:R-:W-:-:S02]  /*0b40*/  IMAD.WIDE.U32 R78, R109, 0x8, R84 ;  /* 0x000000086d4e7825 */ /* 0x000fc400078e0054 */
[----:B------:R-:W5:Y:S02]  /*0b50*/  LDG.E.64 R74, desc[UR6][R74.64] ;  /* 0x000000064a4a7981 */ /* 0x000f64000c1e1b00 */
[----:B------:R-:W-:Y:S02]  /*0b60*/  IMAD.WIDE.U32 R84, R111, 0x8, R84 ;  /* 0x000000086f547825 */ /* 0x000fe400078e0054 */
[----:B------:R-:W5:Y:S04]  /*0b70*/  LDG.E.64 R78, desc[UR6][R78.64] ;  /* 0x000000064e4e7981 */ /* 0x000f68000c1e1b00 */
[----:B------:R-:W5:Y:S01]  /*0b80*/  LDG.E.64 R84, desc[UR6][R84.64] ;  /* 0x0000000654547981 */ /* 0x000f62000c1e1b00 */
[----:B------:R-:W1:Y:S01]  /*0b90*/  S2R R111, SR_CgaCtaId ;  /* 0x00000000006f7919 */ /* 0x000e620000008800 */
[----:B------:R-:W-:-:S02]  /*0ba0*/  IADD3 R110, PT, PT, R108, 0x3000, RZ ;  /* 0x000030006c6e7810 */ /* 0x000fc40007ffe0ff */
[C---:B-1----:R-:W-:Y:S02]  /*0bb0*/  LEA R109, R111.reuse, R108, 0x18 ;  /* 0x0000006c6f6d7211 */ /* 0x042fe400078ec0ff */
[----:B------:R-:W-:-:S03]  /*0bc0*/  LEA R110, R111, R110, 0x18 ;  /* 0x0000006e6f6e7211 */ /* 0x000fc600078ec0ff */
[----:B------:R-:W-:Y:S02]  /*0bd0*/  IMAD R108, R106, 0x300, R109 ;  /* 0x000003006a6c7824 */ /* 0x000fe400078e026d */
[C---:B------:R-:W-:Y:S02]  /*0be0*/  IMAD R113, R107.reuse, 0x300, R110 ;  /* 0x000003006b717824 */ /* 0x040fe400078e026e */
[----:B------:R-:W-:-:S03]  /*0bf0*/  IMAD R111, R107, 0x8, R108 ;  /* 0x000000086b6f7824 */ /* 0x000fc600078e026c */
[C---:B------:R-:W-:Y:S01]  /*0c00*/  LEA R113, R106.reuse, R113, 0x3 ;  /* 0x000000716a717211 */ /* 0x040fe200078e18ff */
[----:B------:R-:W-:Y:S01]  /*0c10*/  UIADD3 UR4, UPT, UPT, UR4, 0x10, URZ ;  /* 0x0000001004047890 */ /* 0x000fe2000fffe0ff */
[----:B------:R-:W-:Y:S02]  /*0c20*/  LEA R107, R107, R109, 0x3 ;  /* 0x0000006d6b6b7211 */ /* 0x000fe400078e18ff */
[----:B------:R-:W-:Y:S01]  /*0c30*/  LEA R106, R106, R110, 0x3 ;  /* 0x0000006e6a6a7211 */ /* 0x000fe200078e18ff */
[----:B0-----:R-:W-:-:S03]  /*0c40*/  UISETP.GE.AND UP1, UPT, UR4, UR5, UPT ;  /* 0x000000050400728c */ /* 0x001fc6000bf26270 */
[----:B------:R-:W-:Y:S01]  /*0c50*/  UMOV UR5, 0x180 ;  /* 0x0000018000057882 */ /* 0x000fe20000000000 */
[----:B--2---:R0:W-:Y:S04]  /*0c60*/  STS.64 [R111], R80 ;  /* 0x000000506f007388 */ /* 0x0041e80000000a00 */
[----:B---3--:R0:W-:Y:S04]  /*0c70*/  STS.64 [R111+0x80], R82 ;  /* 0x000080526f007388 */ /* 0x0081e80000000a00 */
[----:B----4-:R0:W-:Y:S04]  /*0c80*/  STS.64 [R111+0x100], R86 ;  /* 0x000100566f007388 */ /* 0x0101e80000000a00 */
[----:B------:R0:W-:Y:S04]  /*0c90*/  STS.64 [R111+0x180], R88 ;  /* 0x000180586f007388 */ /* 0x0001e80000000a00 */
[----:B------:R0:W-:Y:S04]  /*0ca0*/  STS.64 [R111+0x200], R96 ;  /* 0x000200606f007388 */ /* 0x0001e80000000a00 */
[----:B------:R0:W-:Y:S04]  /*0cb0*/  STS.64 [R111+0x280], R94 ;  /* 0x0002805e6f007388 */ /* 0x0001e80000000a00 */
[----:B-----5:R0:W-:Y:S04]  /*0cc0*/  STS.64 [R113+0x180], R76 ;  /* 0x0001804c71007388 */ /* 0x0201e80000000a00 */
[----:B------:R0:W-:Y:S04]  /*0cd0*/  STS.64 [R113], R92 ;  /* 0x0000005c71007388 */ /* 0x0001e80000000a00 */
[----:B------:R0:W-:Y:S04]  /*0ce0*/  STS.64 [R113+0x80], R90 ;  /* 0x0000805a71007388 */ /* 0x0001e80000000a00 */
[----:B------:R0:W-:Y:S04]  /*0cf0*/  STS.64 [R113+0x100], R74 ;  /* 0x0001004a71007388 */ /* 0x0001e80000000a00 */
[----:B------:R0:W-:Y:S04]  /*0d00*/  STS.64 [R113+0x200], R78 ;  /* 0x0002004e71007388 */ /* 0x0001e80000000a00 */
[----:B------:R0:W-:Y:S01]  /*0d10*/  STS.64 [R113+0x280], R84 ;  /* 0x0002805471007388 */ /* 0x0001e20000000a00 */
[----:B------:R-:W-:Y:S06]  /*0d20*/  BAR.SYNC.DEFER_BLOCKING 0x0 ;  /* 0x0000000000007b1d */ /* 0x000fec0000010000 */
.L_x_52:
[----:B0-----:R-:W-:Y:S04]  /*0d30*/  LDS.64 R84, [R106+UR5+-0x180] ;  /* 0xfffe80056a547984 */ /* 0x001fe80008000a00 */
[----:B------:R-:W0:Y:S04]  /*0d40*/  LDS.64 R86, [R107+UR5+-0x180] ;  /* 0xfffe80056b567984 */ /* 0x000e280008000a00 */
[----:B------:R-:W1:Y:S04]  /*0d50*/  LDS.64 R82, [R106+UR5+-0x100] ;  /* 0xffff00056a527984 */ /* 0x000e680008000a00 */
[----:B------:R-:W2:Y:S04]  /*0d60*/  LDS.64 R80, [R106+UR5+-0x80] ;  /* 0xffff80056a507984 */ /* 0x000ea80008000a00 */
[----:B------:R-:W3:Y:S04]  /*0d70*/  LDS.64 R78, [R106+UR5] ;  /* 0x000000056a4e7984 */ /* 0x000ee80008000a00 */
[----:B------:R-:W4:Y:S04]  /*0d80*/  LDS.64 R76, [R106+UR5+0x80] ;  /* 0x000080056a4c7984 */ /* 0x000f280008000a00 */
[----:B------:R-:W5:Y:S04]  /*0d90*/  LDS.64 R74, [R106+UR5+0x100] ;  /* 0x000100056a4a7984 */ /* 0x000f680008000a00 */
[----:B------:R-:W5:Y:S04]  /*0da0*/  LDS.64 R88, [R107+UR5+-0x100] ;  /* 0xffff00056b587984 */ /* 0x000f680008000a00 */
[----:B------:R-:W5:Y:S04]  /*0db0*/  LDS.64 R90, [R107+UR5+-0x80] ;  /* 0xffff80056b5a7984 */ /* 0x000f680008000a00 */
[----:B------:R-:W5:Y:S04]  /*0dc0*/  LDS.64 R92, [R107+UR5] ;  /* 0x000000056b5c7984 */ /* 0x000f680008000a00 */
[----:B------:R-:W5:Y:S04]  /*0dd0*/  LDS.64 R94, [R107+UR5+0x80] ;  /* 0x000080056b5e7984 */ /* 0x000f680008000a00 */
[----:B------:R-:W5:Y:S01]  /*0de0*/  LDS.64 R96, [R107+UR5+0x100] ;  /* 0x000100056b607984 */ /* 0x000f620008000a00 */
[----:B------:R-:W-:Y:S01]  /*0df0*/  UIADD3 UR5, UPT, UPT, UR5, 0x300, URZ ;  /* 0x0000030005057890 */ /* 0x000fe2000fffe0ff */
[----:B0-----:R-:W-:-:S02]  /*0e00*/  DFMA R72, R84, R86, R72 ;  /* 0x000000565448722b */ /* 0x001fc40000000048 */
[-C--:B-1----:R-:W-:Y:S01]  /*0e10*/  DFMA R60, R82, R86.reuse, R60 ;  /* 0x00000056523c722b */ /* 0x082fe2000000003c */
[----:B------:R-:W-:Y:S01]  /*0e20*/  UISETP.NE.AND UP0, UPT, UR5, 0x3180, UPT ;  /* 0x000031800500788c */ /* 0x000fe2000bf05270 */
        /* <DEDUP_REMOVED lines=35> */
[----:B------:R-:W-:Y:S06]  /*1060*/  BAR.SYNC.DEFER_BLOCKING 0x0 ;  /* 0x0000000000007b1d */ /* 0x000fec0000010000 */
[----:B------:R-:W-:Y:S05]  /*1070*/  BRA.U !UP1, `(.L_x_53) ;  /* 0xfffffff909047547 */ /* 0x000fea000b83ffff */
.L_x_51:
[----:B------:R-:W0:Y:S01]  /*1080*/  LDC.64 R76, c[0x0][0x380] ;  /* 0x0000e000ff4c7b82 */ /* 0x000e220000000a00 */
[----:B------:R-:W1:Y:S07]  /*1090*/  LDCU UR4, c[0x0][0x398] ;  /* 0x00007300ff0477ac */ /* 0x000e6e0008000800 */
[----:B------:R-:W2:Y:S08]  /*10a0*/  LDC R74, c[0x0][0x3c4] ;  /* 0x0000f100ff4a7b82 */ /* 0x000eb00000000800 */
[----:B------:R-:W3:Y:S01]  /*10b0*/  LDC R75, c[0x0][0x3c8] ;  /* 0x0000f200ff4b7b82 */ /* 0x000ee20000000800 */
[----:B-1----:R-:W-:-:S04]  /*10c0*/  IMAD R99, R99, UR4, R0 ;  /* 0x0000000463637c24 */ /* 0x002fc8000f8e0200 */
[----:B0-----:R-:W-:-:S05]  /*10d0*/  IMAD.WIDE R76, R99, 0x8, R76 ;  /* 0x00000008634c7825 */ /* 0x001fca00078e024c */
[----:B------:R0:W-:Y:S01]  /*10e0*/  STG.E.64 desc[UR6][R76.64], R72 ;  /* 0x000000484c007986 */ /* 0x0001e2000c101b06 */
[----:B--2---:R-:W-:-:S05]  /*10f0*/  IMAD.WIDE R78, R74, 0x8, R76 ;  /* 0x000000084a4e7825 */ /* 0x004fca00078e024c */
[----:B------:R-:W-:Y:S01]  /*1100*/  STG.E.64 desc[UR6][R78.64], R70 ;  /* 0x000000464e007986 */ /* 0x000fe2000c101b06 */
[----:B------:R-:W-:-:S04]  /*1110*/  IMAD.WIDE R80, R74, 0x8, R78 ;  /* 0x000000084a507825 */ /* 0x000fc800078e024e */
[----:B---3--:R-:W-:Y:S01]  /*1120*/  IMAD.WIDE R88, R75, 0x8, R76 ;  /* 0x000000084b587825 */ /* 0x008fe200078e024c */
[----:B------:R1:W-:Y:S03]  /*1130*/  STG.E.64 desc[UR6][R80.64], R68 ;  /* 0x0000004450007986 */ /* 0x0003e6000c101b06 */
[----:B------:R-:W-:-:S04]  /*1140*/  IMAD.WIDE R82, R74, 0x8, R80 ;  /* 0x000000084a527825 */ /* 0x000fc800078e0250 */
[C---:B------:R-:W-:Y:S01]  /*1150*/  IMAD.WIDE R90, R74.reuse, 0x8, R88 ;  /* 0x000000084a5a7825 */ /* 0x040fe200078e0258 */
[----:B------:R2:W-:Y:S03]  /*1160*/  STG.E.64 desc[UR6][R82.64], R66 ;  /* 0x0000004252007986 */ /* 0x0005e6000c101b06 */
[----:B------:R-:W-:-:S04]  /*1170*/  IMAD.WIDE R84, R74, 0x8, R82 ;  /* 0x000000084a547825 */ /* 0x000fc800078e0252 */
[----:B------:R-:W-:Y:S01]  /*1180*/  IMAD.WIDE R96, R75, 0x8, R88 ;  /* 0x000000084b607825 */ /* 0x000fe200078e0258 */
[----:B------:R-:W-:Y:S03]  /*1190*/  STG.E.64 desc[UR6][R84.64], R64 ;  /* 0x0000004054007986 */ /* 0x000fe6000c101b06 */
[----:B------:R-:W-:-:S04]  /*11a0*/  IMAD.WIDE R92, R74, 0x8, R90 ;  /* 0x000000084a5c7825 */ /* 0x000fc800078e025a */
[----:B------:R-:W-:-:S04]  /*11b0*/  IMAD.WIDE R86, R74, 0x8, R84 ;  /* 0x000000084a567825 */ /* 0x000fc800078e0254 */
[C-C-:B------:R-:W-:Y:S01]  /*11c0*/  IMAD.WIDE R98, R75.reuse, 0x8, R96.reuse ;  /* 0x000000084b627825 */ /* 0x140fe200078e0260 */
[----:B------:R3:W-:Y:S03]  /*11d0*/  STG.E.64 desc[UR6][R86.64], R62 ;  /* 0x0000003e56007986 */ /* 0x0007e6000c101b06 */
[C---:B0-----:R-:W-:Y:S01]  /*11e0*/  IMAD.WIDE R72, R74.reuse, 0x8, R96 ;  /* 0x000000084a487825 */ /* 0x041fe200078e0260 */
[----:B------:R0:W-:Y:S03]  /*11f0*/  STG.E.64 desc[UR6][R88.64], R60 ;  /* 0x0000003c58007986 */ /* 0x0001e6000c101b06 */
[C---:B------:R-:W-:Y:S01]  /*1200*/  IMAD.WIDE R94, R74.reuse, 0x8, R92 ;  /* 0x000000084a5e7825 */ /* 0x040fe200078e025c */
[----:B------:R4:W-:Y:S03]  /*1210*/  STG.E.64 desc[UR6][R90.64], R58 ;  /* 0x0000003a5a007986 */ /* 0x0009e6000c101b06 */
[----:B-1----:R-:W-:Y:S01]  /*1220*/  IMAD.WIDE R68, R75, 0x8, R98 ;  /* 0x000000084b447825 */ /* 0x002fe200078e0262 */
[----:B------:R1:W-:Y:S03]  /*1230*/  STG.E.64 desc[UR6][R92.64], R56 ;  /* 0x000000385c007986 */ /* 0x0003e6000c101b06 */
[C---:B--2---:R-:W-:Y:S01]  /*1240*/  IMAD.WIDE R66, R74.reuse, 0x8, R72 ;  /* 0x000000084a427825 */ /* 0x044fe200078e0248 */
[----:B------:R2:W-:Y:S03]  /*1250*/  STG.E.64 desc[UR6][R94.64], R54 ;  /* 0x000000365e007986 */ /* 0x0005e6000c101b06 */
[----:B---3--:R-:W-:-:S04]  /*1260*/  IMAD.WIDE R62, R74, 0x8, R98 ;  /* 0x000000084a3e7825 */ /* 0x008fc800078e0262 */
[----:B------:R-:W-:-:S04]  /*1270*/  IMAD.WIDE R70, R74, 0x8, R94 ;  /* 0x000000084a467825 */ /* 0x000fc800078e025e */
[----:B------:R-:W-:Y:S01]  /*1280*/  IMAD.WIDE R76, R75, 0x8, R68 ;  /* 0x000000084b4c7825 */ /* 0x000fe200078e0244 */
[----:B------:R3:W-:Y:S03]  /*1290*/  STG.E.64 desc[UR6][R70.64], R52 ;  /* 0x0000003446007986 */ /* 0x0007e6000c101b06 */
[----:B0-----:R-:W-:-:S04]  /*12a0*/  IMAD.WIDE R60, R74, 0x8, R66 ;  /* 0x000000084a3c7825 */ /* 0x001fc800078e0242 */
[----:B----4-:R-:W-:-:S04]  /*12b0*/  IMAD.WIDE R58, R74, 0x8, R68 ;  /* 0x000000084a3a7825 */ /* 0x010fc800078e0244 */
[----:B-1----:R-:W-:-:S04]  /*12c0*/  IMAD.WIDE R56, R74, 0x8, R62 ;  /* 0x000000084a387825 */ /* 0x002fc800078e023e */
[----:B------:R-:W-:-:S04]  /*12d0*/  IMAD.WIDE R64, R74, 0x8, R70 ;  /* 0x000000084a407825 */ /* 0x000fc800078e0246 */
[C---:B------:R-:W-:Y:S01]  /*12e0*/  IMAD.WIDE R78, R74.reuse, 0x8, R76 ;  /* 0x000000084a4e7825 */ /* 0x040fe200078e024c */
[----:B------:R0:W-:Y:S03]  /*12f0*/  STG.E.64 desc[UR6][R64.64], R50 ;  /* 0x0000003240007986 */ /* 0x0001e6000c101b06 */
[C---:B--2---:R-:W-:Y:S01]  /*1300*/  IMAD.WIDE R54, R74.reuse, 0x8, R60 ;  /* 0x000000084a367825 */ /* 0x044fe200078e023c */
[----:B------:R1:W-:Y:S03]  /*1310*/  STG.E.64 desc[UR6][R96.64], R48 ;  /* 0x0000003060007986 */ /* 0x0003e6000c101b06 */
[C---:B---3--:R-:W-:Y:S01]  /*1320*/  IMAD.WIDE R70, R74.reuse, 0x8, R58 ;  /* 0x000000084a467825 */ /* 0x048fe200078e023a */
[----:B------:R2:W-:Y:S03]  /*1330*/  STG.E.64 desc[UR6][R72.64], R46 ;  /* 0x0000002e48007986 */ /* 0x0005e6000c101b06 */
[C---:B------:R-:W-:Y:S01]  /*1340*/  IMAD.WIDE R52, R74.reuse, 0x8, R56 ;  /* 0x000000084a347825 */ /* 0x040fe200078e0238 */
[----:B------:R3:W-:Y:S03]  /*1350*/  STG.E.64 desc[UR6][R66.64], R44 ;  /* 0x0000002c42007986 */ /* 0x0007e6000c101b06 */
[C---:B------:R-:W-:Y:S01]  /*1360*/  IMAD.WIDE R80, R74.reuse, 0x8, R78 ;  /* 0x000000084a507825 */ /* 0x040fe200078e024e */
[----:B------:R4:W-:Y:S03]  /*1370*/  STG.E.64 desc[UR6][R60.64], R42 ;  /* 0x0000002a3c007986 */ /* 0x0009e6000c101b06 */
[C---:B0-----:R-:W-:Y:S01]  /*1380*/  IMAD.WIDE R50, R74.reuse, 0x8, R54 ;  /* 0x000000084a327825 */ /* 0x041fe200078e0236 */
[----:B------:R0:W-:Y:S03]  /*1390*/  STG.E.64 desc[UR6][R54.64], R40 ;  /* 0x0000002836007986 */ /* 0x0001e6000c101b06 */
[C---:B-1----:R-:W-:Y:S01]  /*13a0*/  IMAD.WIDE R48, R74.reuse, 0x8, R70 ;  /* 0x000000084a307825 */ /* 0x042fe200078e0246 */
[----:B------:R-:W-:Y:S03]  /*13b0*/  STG.E.64 desc[UR6][R50.64], R38 ;  /* 0x0000002632007986 */ /* 0x000fe6000c101b06 */
[C---:B--2---:R-:W-:Y:S01]  /*13c0*/  IMAD.WIDE R46, R74.reuse, 0x8, R52 ;  /* 0x000000084a2e7825 */ /* 0x044fe200078e0234 */
[----:B------:R-:W-:Y:S03]  /*13d0*/  STG.E.64 desc[UR6][R98.64], R36 ;  /* 0x0000002462007986 */ /* 0x000fe6000c101b06 */
[C---:B------:R-:W-:Y:S01]  /*13e0*/  IMAD.WIDE R64, R74.reuse, 0x8, R80 ;  /* 0x000000084a407825 */ /* 0x040fe200078e0250 */
[----:B------:R-:W-:Y:S03]  /*13f0*/  STG.E.64 desc[UR6][R62.64], R34 ;  /* 0x000000223e007986 */ /* 0x000fe6000c101b06 */
[C---:B---3--:R-:W-:Y:S01]  /*1400*/  IMAD.WIDE R44, R74.reuse, 0x8, R48 ;  /* 0x000000084a2c7825 */ /* 0x048fe200078e0230 */
[----:B------:R-:W-:Y:S03]  /*1410*/  STG.E.64 desc[UR6][R56.64], R32 ;  /* 0x0000002038007986 */ /* 0x000fe6000c101b06 */
[C---:B----4-:R-:W-:Y:S01]  /*1420*/  IMAD.WIDE R42, R74.reuse, 0x8, R46 ;  /* 0x000000084a2a7825 */ /* 0x050fe200078e022e */
[----:B------:R-:W-:Y:S03]  /*1430*/  STG.E.64 desc[UR6][R52.64], R30 ;  /* 0x0000001e34007986 */ /* 0x000fe6000c101b06 */
[C---:B------:R-:W-:Y:S01]  /*1440*/  IMAD.WIDE R66, R74.reuse, 0x8, R64 ;  /* 0x000000084a427825 */ /* 0x040fe200078e0240 */
[----:B------:R-:W-:Y:S03]  /*1450*/  STG.E.64 desc[UR6][R46.64], R28 ;  /* 0x0000001c2e007986 */ /* 0x000fe6000c101b06 */
[C---:B0-----:R-:W-:Y:S01]  /*1460*/  IMAD.WIDE R40, R74.reuse, 0x8, R44 ;  /* 0x000000084a287825 */ /* 0x041fe200078e022c */
        /* <DEDUP_REMOVED lines=15> */
.L_x_54:
        /* <DEDUP_REMOVED lines=10> */
.L_x_58:


//--------------------- .nv.shared._Z11kernel__4_1PdS_S_iiiiiiiiiiiiii --------------------------
	.section	.nv.shared._Z11kernel__4_1PdS_S_iiiiiiiiiiiiii,"aw",@nobits
	.sectionflags	@""
	.align	8
.nv.shared._Z11kernel__4_1PdS_S_iiiiiiiiiiiiii:
	.zero		25600


//--------------------- .nv.shared.reserved.0     --------------------------
	.section	.nv.shared.reserved.0,"aw",@nobits
	.weak		__nv_reservedSMEM_offset_0_alias
	.size		__nv_reservedSMEM_offset_0_alias, 0, 64
	.other		__nv_reservedSMEM_offset_0_alias,@"STO_CUDA_RESERVED_SHARED STV_DEFAULT"
__nv_reservedSMEM_offset_0_alias:
	.zero		0
	.zero		64


//--------------------- .nv.shared._Z11kernel__3_1PdS_S_iiiiiiiiiiiiii --------------------------
	.section	.nv.shared._Z11kernel__3_1PdS_S_iiiiiiiiiiiiii,"aw",@nobits
	.sectionflags	@""
	.align	8
.nv.shared._Z11kernel__3_1PdS_S_iiiiiiiiiiiiii:
	.zero		25600


//--------------------- .nv.shared._Z11kernel__2_1PdS_S_iiiiiiiiiiiiii --------------------------
	.section	.nv.shared._Z11kernel__2_1PdS_S_iiiiiiiiiiiiii,"aw",@nobits
	.sectionflags	@""
	.align	8
.nv.shared._Z11kernel__2_1PdS_S_iiiiiiiiiiiiii:
	.zero		25600


//--------------------- .nv.shared._Z11kernel__1_1PdS_S_iiiiiiiiiiiiii --------------------------
	.section	.nv.shared._Z11kernel__1_1PdS_S_iiiiiiiiiiiiii,"aw",@nobits
	.sectionflags	@""
	.align	8
.nv.shared._Z11kernel__1_1PdS_S_iiiiiiiiiiiiii:
	.zero		25600


//--------------------- .nv.constant0._Z11kernel__4_1PdS_S_iiiiiiiiiiiiii --------------------------
	.section	.nv.constant0._Z11kernel__4_1PdS_S_iiiiiiiiiiiiii,"a",@progbits
	.sectionflags	@""
	.align	4
.nv.constant0._Z11kernel__4_1PdS_S_iiiiiiiiiiiiii:
	.zero		976


//--------------------- .nv.constant0._Z11kernel__3_1PdS_S_iiiiiiiiiiiiii --------------------------
	.section	.nv.constant0._Z11kernel__3_1PdS_S_iiiiiiiiiiiiii,"a",@progbits
	.sectionflags	@""
	.align	4
.nv.constant0._Z11kernel__3_1PdS_S_iiiiiiiiiiiiii:
	.zero		976


//--------------------- .nv.constant0._Z11kernel__2_1PdS_S_iiiiiiiiiiiiii --------------------------
	.section	.nv.constant0._Z11kernel__2_1PdS_S_iiiiiiiiiiiiii,"a",@progbits
	.sectionflags	@""
	.align	4
.nv.constant0._Z11kernel__2_1PdS_S_iiiiiiiiiiiiii:
	.zero		976


//--------------------- .nv.constant0._Z11kernel__1_1PdS_S_iiiiiiiiiiiiii --------------------------
	.section	.nv.constant0._Z11kernel__1_1PdS_S_iiiiiiiiiiiiii,"a",@progbits
	.sectionflags	@""
	.align	4
.nv.constant0._Z11kernel__1_1PdS_S_iiiiiiiiiiiiii:
	.zero		976


//--------------------- SYMBOLS --------------------------

	.type		.nv.reservedSmem.offset0,@object
	.size		.nv.reservedSmem.offset0,0x4
	.type		.nv.reservedSmem.cap,@object
	.size		.nv.reservedSmem.cap,0x4
